//
// Generated by NVIDIA NVVM Compiler
//
// Compiler Build ID: CL-36424714
// Cuda compilation tools, release 13.0, V13.0.88
// Based on NVVM 20.0.0
//

.version 9.0
.target sm_100
.address_size 64

	// .globl	_Z18addFanForcesKernelPfPhP6float3S2_iiii

.visible .entry _Z18addFanForcesKernelPfPhP6float3S2_iiii(
	.param .u64 .ptr .align 1 _Z18addFanForcesKernelPfPhP6float3S2_iiii_param_0,
	.param .u64 .ptr .align 1 _Z18addFanForcesKernelPfPhP6float3S2_iiii_param_1,
	.param .u64 .ptr .align 1 _Z18addFanForcesKernelPfPhP6float3S2_iiii_param_2,
	.param .u64 .ptr .align 1 _Z18addFanForcesKernelPfPhP6float3S2_iiii_param_3,
	.param .u32 _Z18addFanForcesKernelPfPhP6float3S2_iiii_param_4,
	.param .u32 _Z18addFanForcesKernelPfPhP6float3S2_iiii_param_5,
	.param .u32 _Z18addFanForcesKernelPfPhP6float3S2_iiii_param_6,
	.param .u32 _Z18addFanForcesKernelPfPhP6float3S2_iiii_param_7
)
{
	.reg .pred 	%p<14>;
	.reg .b16 	%rs<2>;
	.reg .b32 	%r<37>;
	.reg .b32 	%f<176>;
	.reg .b64 	%rd<29>;

	ld.param.u64 	%rd11, [_Z18addFanForcesKernelPfPhP6float3S2_iiii_param_0];
	ld.param.u64 	%rd10, [_Z18addFanForcesKernelPfPhP6float3S2_iiii_param_1];
	ld.param.u64 	%rd12, [_Z18addFanForcesKernelPfPhP6float3S2_iiii_param_2];
	ld.param.u64 	%rd13, [_Z18addFanForcesKernelPfPhP6float3S2_iiii_param_3];
	ld.param.u32 	%r13, [_Z18addFanForcesKernelPfPhP6float3S2_iiii_param_4];
	ld.param.u32 	%r14, [_Z18addFanForcesKernelPfPhP6float3S2_iiii_param_5];
	ld.param.u32 	%r16, [_Z18addFanForcesKernelPfPhP6float3S2_iiii_param_6];
	ld.param.u32 	%r17, [_Z18addFanForcesKernelPfPhP6float3S2_iiii_param_7];
	cvta.to.global.u64 	%rd1, %rd13;
	cvta.to.global.u64 	%rd2, %rd12;
	cvta.to.global.u64 	%rd3, %rd11;
	mov.u32 	%r18, %ctaid.x;
	mov.u32 	%r19, %ntid.x;
	mov.u32 	%r20, %tid.x;
	mad.lo.s32 	%r1, %r18, %r19, %r20;
	mov.u32 	%r21, %ctaid.y;
	mov.u32 	%r22, %ntid.y;
	mov.u32 	%r23, %tid.y;
	mad.lo.s32 	%r24, %r21, %r22, %r23;
	mov.u32 	%r25, %ctaid.z;
	mov.u32 	%r26, %ntid.z;
	mov.u32 	%r27, %tid.z;
	mad.lo.s32 	%r3, %r25, %r26, %r27;
	setp.ge.s32 	%p1, %r1, %r14;
	setp.ge.s32 	%p2, %r24, %r16;
	or.pred  	%p3, %p1, %p2;
	setp.ge.s32 	%p4, %r3, %r17;
	or.pred  	%p5, %p3, %p4;
	@%p5 bra 	$L__BB0_13;
	cvta.to.global.u64 	%rd14, %rd10;
	mad.lo.s32 	%r28, %r16, %r3, %r24;
	mad.lo.s32 	%r4, %r28, %r14, %r1;
	cvt.s64.s32 	%rd15, %r4;
	add.s64 	%rd16, %rd14, %rd15;
	ld.global.u8 	%rs1, [%rd16];
	setp.eq.s16 	%p6, %rs1, 0;
	@%p6 bra 	$L__BB0_3;
	mul.lo.s32 	%r29, %r4, 3;
	mul.wide.s32 	%rd17, %r29, 4;
	add.s64 	%rd18, %rd3, %rd17;
	mov.b32 	%r30, 0;
	st.global.u32 	[%rd18], %r30;
	st.global.u32 	[%rd18+4], %r30;
	st.global.u32 	[%rd18+8], %r30;
	bra.uni 	$L__BB0_13;
$L__BB0_3:
	cvt.rn.f32.s32 	%f32, %r1;
	add.f32 	%f33, %f32, 0f3F000000;
	fma.rn.f32 	%f1, %f33, 0f3D000000, 0fC0000000;
	cvt.rn.f32.u32 	%f34, %r24;
	add.f32 	%f35, %f34, 0f3F000000;
	fma.rn.f32 	%f2, %f35, 0f3D900000, 0fC0900000;
	cvt.rn.f32.u32 	%f36, %r3;
	add.f32 	%f37, %f36, 0f3F000000;
	fma.rn.f32 	%f3, %f37, 0f3D800000, 0fC0800000;
	setp.lt.s32 	%p7, %r13, 1;
	mov.f32 	%f173, 0f00000000;
	mov.f32 	%f174, %f173;
	mov.f32 	%f175, %f173;
	@%p7 bra 	$L__BB0_12;
	and.b32  	%r5, %r13, 3;
	setp.lt.u32 	%p8, %r13, 4;
	mov.f32 	%f175, 0f00000000;
	mov.b32 	%r36, 0;
	mov.f32 	%f174, %f175;
	mov.f32 	%f173, %f175;
	@%p8 bra 	$L__BB0_7;
	and.b32  	%r36, %r13, 2147483644;
	neg.s32 	%r34, %r36;
	add.s64 	%rd28, %rd2, 24;
	add.s64 	%rd27, %rd1, 24;
	mov.f32 	%f175, 0f00000000;
$L__BB0_6:
	.pragma "nounroll";
	ld.global.f32 	%f41, [%rd28+-24];
	ld.global.f32 	%f42, [%rd28+-20];
	ld.global.f32 	%f43, [%rd28+-16];
	ld.global.f32 	%f44, [%rd27+-24];
	ld.global.f32 	%f45, [%rd27+-20];
	ld.global.f32 	%f46, [%rd27+-16];
	sub.f32 	%f47, %f1, %f41;
	sub.f32 	%f48, %f2, %f42;
	sub.f32 	%f49, %f3, %f43;
	mul.f32 	%f50, %f48, %f48;
	fma.rn.f32 	%f51, %f47, %f47, %f50;
	fma.rn.f32 	%f52, %f49, %f49, %f51;
	add.f32 	%f53, %f52, 0f3A83126F;
	rcp.rn.f32 	%f54, %f53;
	fma.rn.f32 	%f55, %f44, %f54, %f173;
	fma.rn.f32 	%f56, %f45, %f54, %f174;
	fma.rn.f32 	%f57, %f46, %f54, %f175;
	ld.global.f32 	%f58, [%rd28+-12];
	ld.global.f32 	%f59, [%rd28+-8];
	ld.global.f32 	%f60, [%rd28+-4];
	ld.global.f32 	%f61, [%rd27+-12];
	ld.global.f32 	%f62, [%rd27+-8];
	ld.global.f32 	%f63, [%rd27+-4];
	sub.f32 	%f64, %f1, %f58;
	sub.f32 	%f65, %f2, %f59;
	sub.f32 	%f66, %f3, %f60;
	mul.f32 	%f67, %f65, %f65;
	fma.rn.f32 	%f68, %f64, %f64, %f67;
	fma.rn.f32 	%f69, %f66, %f66, %f68;
	add.f32 	%f70, %f69, 0f3A83126F;
	rcp.rn.f32 	%f71, %f70;
	fma.rn.f32 	%f72, %f61, %f71, %f55;
	fma.rn.f32 	%f73, %f62, %f71, %f56;
	fma.rn.f32 	%f74, %f63, %f71, %f57;
	ld.global.f32 	%f75, [%rd28];
	ld.global.f32 	%f76, [%rd28+4];
	ld.global.f32 	%f77, [%rd28+8];
	ld.global.f32 	%f78, [%rd27];
	ld.global.f32 	%f79, [%rd27+4];
	ld.global.f32 	%f80, [%rd27+8];
	sub.f32 	%f81, %f1, %f75;
	sub.f32 	%f82, %f2, %f76;
	sub.f32 	%f83, %f3, %f77;
	mul.f32 	%f84, %f82, %f82;
	fma.rn.f32 	%f85, %f81, %f81, %f84;
	fma.rn.f32 	%f86, %f83, %f83, %f85;
	add.f32 	%f87, %f86, 0f3A83126F;
	rcp.rn.f32 	%f88, %f87;
	fma.rn.f32 	%f89, %f78, %f88, %f72;
	fma.rn.f32 	%f90, %f79, %f88, %f73;
	fma.rn.f32 	%f91, %f80, %f88, %f74;
	ld.global.f32 	%f92, [%rd28+12];
	ld.global.f32 	%f93, [%rd28+16];
	ld.global.f32 	%f94, [%rd28+20];
	ld.global.f32 	%f95, [%rd27+12];
	ld.global.f32 	%f96, [%rd27+16];
	ld.global.f32 	%f97, [%rd27+20];
	sub.f32 	%f98, %f1, %f92;
	sub.f32 	%f99, %f2, %f93;
	sub.f32 	%f100, %f3, %f94;
	mul.f32 	%f101, %f99, %f99;
	fma.rn.f32 	%f102, %f98, %f98, %f101;
	fma.rn.f32 	%f103, %f100, %f100, %f102;
	add.f32 	%f104, %f103, 0f3A83126F;
	rcp.rn.f32 	%f105, %f104;
	fma.rn.f32 	%f173, %f95, %f105, %f89;
	fma.rn.f32 	%f174, %f96, %f105, %f90;
	fma.rn.f32 	%f175, %f97, %f105, %f91;
	add.s32 	%r34, %r34, 4;
	add.s64 	%rd28, %rd28, 48;
	add.s64 	%rd27, %rd27, 48;
	setp.ne.s32 	%p9, %r34, 0;
	@%p9 bra 	$L__BB0_6;
$L__BB0_7:
	setp.eq.s32 	%p10, %r5, 0;
	@%p10 bra 	$L__BB0_12;
	setp.eq.s32 	%p11, %r5, 1;
	@%p11 bra 	$L__BB0_10;
	mul.wide.u32 	%rd19, %r36, 12;
	add.s64 	%rd20, %rd2, %rd19;
	ld.global.f32 	%f107, [%rd20];
	ld.global.f32 	%f108, [%rd20+4];
	ld.global.f32 	%f109, [%rd20+8];
	add.s64 	%rd21, %rd1, %rd19;
	ld.global.f32 	%f110, [%rd21];
	ld.global.f32 	%f111, [%rd21+4];
	ld.global.f32 	%f112, [%rd21+8];
	sub.f32 	%f113, %f1, %f107;
	sub.f32 	%f114, %f2, %f108;
	sub.f32 	%f115, %f3, %f109;
	mul.f32 	%f116, %f114, %f114;
	fma.rn.f32 	%f117, %f113, %f113, %f116;
	fma.rn.f32 	%f118, %f115, %f115, %f117;
	add.f32 	%f119, %f118, 0f3A83126F;
	rcp.rn.f32 	%f120, %f119;
	fma.rn.f32 	%f121, %f110, %f120, %f173;
	fma.rn.f32 	%f122, %f111, %f120, %f174;
	fma.rn.f32 	%f123, %f112, %f120, %f175;
	ld.global.f32 	%f124, [%rd20+12];
	ld.global.f32 	%f125, [%rd20+16];
	ld.global.f32 	%f126, [%rd20+20];
	ld.global.f32 	%f127, [%rd21+12];
	ld.global.f32 	%f128, [%rd21+16];
	ld.global.f32 	%f129, [%rd21+20];
	sub.f32 	%f130, %f1, %f124;
	sub.f32 	%f131, %f2, %f125;
	sub.f32 	%f132, %f3, %f126;
	mul.f32 	%f133, %f131, %f131;
	fma.rn.f32 	%f134, %f130, %f130, %f133;
	fma.rn.f32 	%f135, %f132, %f132, %f134;
	add.f32 	%f136, %f135, 0f3A83126F;
	rcp.rn.f32 	%f137, %f136;
	fma.rn.f32 	%f173, %f127, %f137, %f121;
	fma.rn.f32 	%f174, %f128, %f137, %f122;
	fma.rn.f32 	%f175, %f129, %f137, %f123;
	add.s32 	%r36, %r36, 2;
$L__BB0_10:
	and.b32  	%r32, %r13, 1;
	setp.eq.b32 	%p12, %r32, 1;
	not.pred 	%p13, %p12;
	@%p13 bra 	$L__BB0_12;
	mul.wide.u32 	%rd22, %r36, 12;
	add.s64 	%rd23, %rd2, %rd22;
	ld.global.f32 	%f138, [%rd23];
	ld.global.f32 	%f139, [%rd23+4];
	ld.global.f32 	%f140, [%rd23+8];
	add.s64 	%rd24, %rd1, %rd22;
	ld.global.f32 	%f141, [%rd24];
	ld.global.f32 	%f142, [%rd24+4];
	ld.global.f32 	%f143, [%rd24+8];
	sub.f32 	%f144, %f1, %f138;
	sub.f32 	%f145, %f2, %f139;
	sub.f32 	%f146, %f3, %f140;
	mul.f32 	%f147, %f145, %f145;
	fma.rn.f32 	%f148, %f144, %f144, %f147;
	fma.rn.f32 	%f149, %f146, %f146, %f148;
	add.f32 	%f150, %f149, 0f3A83126F;
	rcp.rn.f32 	%f151, %f150;
	fma.rn.f32 	%f173, %f141, %f151, %f173;
	fma.rn.f32 	%f174, %f142, %f151, %f174;
	fma.rn.f32 	%f175, %f143, %f151, %f175;
$L__BB0_12:
	mul.lo.s32 	%r33, %r4, 3;
	mul.wide.s32 	%rd25, %r33, 4;
	add.s64 	%rd26, %rd3, %rd25;
	ld.global.f32 	%f152, [%rd26];
	add.f32 	%f153, %f173, %f152;
	st.global.f32 	[%rd26], %f153;
	ld.global.f32 	%f154, [%rd26+4];
	add.f32 	%f155, %f174, %f154;
	st.global.f32 	[%rd26+4], %f155;
	ld.global.f32 	%f156, [%rd26+8];
	add.f32 	%f157, %f175, %f156;
	st.global.f32 	[%rd26+8], %f157;
$L__BB0_13:
	ret;

}
	// .globl	_Z20advectVelocityKernelPfS_Phiiif
.visible .entry _Z20advectVelocityKernelPfS_Phiiif(
	.param .u64 .ptr .align 1 _Z20advectVelocityKernelPfS_Phiiif_param_0,
	.param .u64 .ptr .align 1 _Z20advectVelocityKernelPfS_Phiiif_param_1,
	.param .u64 .ptr .align 1 _Z20advectVelocityKernelPfS_Phiiif_param_2,
	.param .u32 _Z20advectVelocityKernelPfS_Phiiif_param_3,
	.param .u32 _Z20advectVelocityKernelPfS_Phiiif_param_4,
	.param .u32 _Z20advectVelocityKernelPfS_Phiiif_param_5,
	.param .f32 _Z20advectVelocityKernelPfS_Phiiif_param_6
)
{
	.reg .pred 	%p<7>;
	.reg .b16 	%rs<2>;
	.reg .b32 	%r<29>;
	.reg .b32 	%f<40>;
	.reg .b64 	%rd<16>;

	ld.param.u64 	%rd2, [_Z20advectVelocityKernelPfS_Phiiif_param_0];
	ld.param.u64 	%rd4, [_Z20advectVelocityKernelPfS_Phiiif_param_1];
	ld.param.u64 	%rd3, [_Z20advectVelocityKernelPfS_Phiiif_param_2];
	ld.param.u32 	%r5, [_Z20advectVelocityKernelPfS_Phiiif_param_3];
	ld.param.u32 	%r8, [_Z20advectVelocityKernelPfS_Phiiif_param_4];
	ld.param.u32 	%r7, [_Z20advectVelocityKernelPfS_Phiiif_param_5];
	ld.param.f32 	%f1, [_Z20advectVelocityKernelPfS_Phiiif_param_6];
	cvta.to.global.u64 	%rd1, %rd4;
	mov.u32 	%r9, %ctaid.x;
	mov.u32 	%r10, %ntid.x;
	mov.u32 	%r11, %tid.x;
	mad.lo.s32 	%r1, %r9, %r10, %r11;
	mov.u32 	%r12, %ctaid.y;
	mov.u32 	%r13, %ntid.y;
	mov.u32 	%r14, %tid.y;
	mad.lo.s32 	%r15, %r12, %r13, %r14;
	mov.u32 	%r16, %ctaid.z;
	mov.u32 	%r17, %ntid.z;
	mov.u32 	%r18, %tid.z;
	mad.lo.s32 	%r3, %r16, %r17, %r18;
	setp.ge.s32 	%p1, %r1, %r5;
	setp.ge.s32 	%p2, %r15, %r8;
	or.pred  	%p3, %p1, %p2;
	setp.ge.s32 	%p4, %r3, %r7;
	or.pred  	%p5, %p3, %p4;
	@%p5 bra 	$L__BB1_4;
	cvta.to.global.u64 	%rd5, %rd3;
	mad.lo.s32 	%r19, %r8, %r3, %r15;
	mad.lo.s32 	%r4, %r19, %r5, %r1;
	cvt.s64.s32 	%rd6, %r4;
	add.s64 	%rd7, %rd5, %rd6;
	ld.global.u8 	%rs1, [%rd7];
	setp.eq.s16 	%p6, %rs1, 0;
	@%p6 bra 	$L__BB1_3;
	mul.lo.s32 	%r20, %r4, 3;
	mul.wide.s32 	%rd8, %r20, 4;
	add.s64 	%rd9, %rd1, %rd8;
	mov.b32 	%r21, 0;
	st.global.u32 	[%rd9], %r21;
	st.global.u32 	[%rd9+4], %r21;
	st.global.u32 	[%rd9+8], %r21;
	bra.uni 	$L__BB1_4;
$L__BB1_3:
	cvta.to.global.u64 	%rd10, %rd2;
	mul.lo.s32 	%r22, %r4, 3;
	mul.wide.s32 	%rd11, %r22, 4;
	add.s64 	%rd12, %rd10, %rd11;
	ld.global.f32 	%f2, [%rd12];
	ld.global.f32 	%f3, [%rd12+4];
	ld.global.f32 	%f4, [%rd12+8];
	cvt.rn.f32.s32 	%f5, %r1;
	mul.f32 	%f6, %f1, %f2;
	fma.rn.f32 	%f7, %f6, 0fC2000000, %f5;
	cvt.rn.f32.u32 	%f8, %r15;
	mul.f32 	%f9, %f1, %f3;
	div.rn.f32 	%f10, %f9, 0fBD900000;
	add.f32 	%f11, %f8, %f10;
	cvt.rn.f32.u32 	%f12, %r3;
	mul.f32 	%f13, %f1, %f4;
	fma.rn.f32 	%f14, %f13, 0fC1800000, %f12;
	max.f32 	%f15, %f7, 0f00000000;
	cvt.rn.f32.s32 	%f16, %r5;
	add.f32 	%f17, %f16, 0fBF800000;
	min.f32 	%f18, %f15, %f17;
	max.f32 	%f19, %f11, 0f00000000;
	cvt.rn.f32.u32 	%f20, %r8;
	add.f32 	%f21, %f20, 0fBF800000;
	min.f32 	%f22, %f19, %f21;
	max.f32 	%f23, %f14, 0f00000000;
	cvt.rn.f32.u32 	%f24, %r7;
	add.f32 	%f25, %f24, 0fBF800000;
	min.f32 	%f26, %f23, %f25;
	mov.f32 	%f27, 0f3F000000;
	copysign.f32 	%f28, %f18, %f27;
	add.rz.f32 	%f29, %f18, %f28;
	cvt.rzi.f32.f32 	%f30, %f29;
	cvt.rzi.s32.f32 	%r23, %f30;
	copysign.f32 	%f31, %f22, %f27;
	add.rz.f32 	%f32, %f22, %f31;
	cvt.rzi.f32.f32 	%f33, %f32;
	cvt.rzi.s32.f32 	%r24, %f33;
	copysign.f32 	%f34, %f26, %f27;
	add.rz.f32 	%f35, %f26, %f34;
	cvt.rzi.f32.f32 	%f36, %f35;
	cvt.rzi.s32.f32 	%r25, %f36;
	mad.lo.s32 	%r26, %r25, %r8, %r24;
	mad.lo.s32 	%r27, %r26, %r5, %r23;
	mul.lo.s32 	%r28, %r27, 3;
	mul.wide.s32 	%rd13, %r28, 4;
	add.s64 	%rd14, %rd10, %rd13;
	ld.global.f32 	%f37, [%rd14];
	add.s64 	%rd15, %rd1, %rd11;
	st.global.f32 	[%rd15], %f37;
	ld.global.f32 	%f38, [%rd14+4];
	st.global.f32 	[%rd15+4], %f38;
	ld.global.f32 	%f39, [%rd14+8];
	st.global.f32 	[%rd15+8], %f39;
$L__BB1_4:
	ret;

}


// ===== COMPILED SASS (sm_100) =====

	.target	sm_100

	.elftype	@"ET_EXEC"


//--------------------- .note.nv.tkinfo           --------------------------
	.section	.note.nv.tkinfo,"",@"SHT_NOTE"
	.sectionflags	@"SHF_NOTE_NV_TKINFO"
	.tkinfo
        /*0018*/ 	.word	0x00000002
        /*0030*/ 	.string	""
        /*0030*/ 	.string	"ptxas"
        /*0030*/ 	.string	"Cuda compilation tools, release 13.0, V13.0.88"
        /*0030*/ 	.string	"Build cuda_13.0.r13.0/compiler.36424714_0"
        /*0030*/ 	.string	"-arch sm_100 -m 64 "



//--------------------- .note.nv.cuinfo           --------------------------
	.section	.note.nv.cuinfo,"",@"SHT_NOTE"
	.sectionflags	@"SHF_NOTE_NV_CUINFO"
        /*0018*/ 	.short	0x0002
        /*001a*/ 	.short	0x0064
        /*001c*/ 	.short	0x0082
	.zero		2


//--------------------- .nv.info                  --------------------------
	.section	.nv.info,"",@"SHT_CUDA_INFO"
	.align	4


	//----- nvinfo : EIATTR_REGCOUNT
	.align		4
        /*0000*/ 	.byte	0x04, 0x2f
        /*0002*/ 	.short	(.L_1 - .L_0)
	.align		4
.L_0:
        /*0004*/ 	.word	index@(_Z18addFanForcesKernelPfPhP6float3S2_iiii)
        /*0008*/ 	.word	0x0000001e


	//----- nvinfo : EIATTR_FRAME_SIZE
	.align		4
.L_1:
        /*000c*/ 	.byte	0x04, 0x11
        /*000e*/ 	.short	(.L_3 - .L_2)
	.align		4
.L_2:
        /*0010*/ 	.word	index@($__internal_1_$__cuda_sm20_rcp_rn_f32_slowpath)
        /*0014*/ 	.word	0x00000000


	//----- nvinfo : EIATTR_FRAME_SIZE
	.align		4
.L_3:
        /*0018*/ 	.byte	0x04, 0x11
        /*001a*/ 	.short	(.L_5 - .L_4)
	.align		4
.L_4:
        /*001c*/ 	.word	index@(_Z18addFanForcesKernelPfPhP6float3S2_iiii)
        /*0020*/ 	.word	0x00000000


	//----- nvinfo : EIATTR_REGCOUNT
	.align		4
.L_5:
        /*0024*/ 	.byte	0x04, 0x2f
        /*0026*/ 	.short	(.L_7 - .L_6)
	.align		4
.L_6:
        /*0028*/ 	.word	index@(_Z20advectVelocityKernelPfS_Phiiif)
        /*002c*/ 	.word	0x00000011


	//----- nvinfo : EIATTR_FRAME_SIZE
	.align		4
.L_7:
        /*0030*/ 	.byte	0x04, 0x11
        /*0032*/ 	.short	(.L_9 - .L_8)
	.align		4
.L_8:
        /*0034*/ 	.word	index@($__internal_0_$__cuda_sm3x_div_rn_noftz_f32_slowpath)
        /*0038*/ 	.word	0x00000000


	//----- nvinfo : EIATTR_FRAME_SIZE
	.align		4
.L_9:
        /*003c*/ 	.byte	0x04, 0x11
        /*003e*/ 	.short	(.L_11 - .L_10)
	.align		4
.L_10:
        /*0040*/ 	.word	index@(_Z20advectVelocityKernelPfS_Phiiif)
        /*0044*/ 	.word	0x00000000


	//----- nvinfo : EIATTR_MIN_STACK_SIZE
	.align		4
.L_11:
        /*0048*/ 	.byte	0x04, 0x12
        /*004a*/ 	.short	(.L_13 - .L_12)
	.align		4
.L_12:
        /*004c*/ 	.word	index@(_Z20advectVelocityKernelPfS_Phiiif)
        /*0050*/ 	.word	0x00000000


	//----- nvinfo : EIATTR_MIN_STACK_SIZE
	.align		4
.L_13:
        /*0054*/ 	.byte	0x04, 0x12
        /*0056*/ 	.short	(.L_15 - .L_14)
	.align		4
.L_14:
        /*0058*/ 	.word	index@(_Z18addFanForcesKernelPfPhP6float3S2_iiii)
        /*005c*/ 	.word	0x00000000
.L_15:


//--------------------- .nv.compat                --------------------------
	.section	.nv.compat,"",@"SHT_CUDA_COMPAT_INFO"
	.align	4
        /*0000*/ 	.byte	0x02, 0x09, 0x00, 0x00, 0x02, 0x02, 0x01, 0x00, 0x02, 0x05, 0x05, 0x00, 0x03, 0x07, 0x01, 0x01
        /*0010*/ 	.byte	0x02, 0x03, 0x00, 0x00, 0x02, 0x06, 0x01, 0x00, 0x04, 0x0b, 0x08, 0x00, 0x01, 0x00, 0x00, 0x00
        /*0020*/ 	.byte	0x00, 0x00, 0x00, 0x00


//--------------------- .nv.info._Z20advectVelocityKernelPfS_Phiiif --------------------------
	.section	.nv.info._Z20advectVelocityKernelPfS_Phiiif,"",@"SHT_CUDA_INFO"
	.sectionflags	@""
	.align	4


	//----- nvinfo : EIATTR_CUDA_API_VERSION
	.align		4
        /*0000*/ 	.byte	0x04, 0x37
        /*0002*/ 	.short	(.L_17 - .L_16)
.L_16:
        /*0004*/ 	.word	0x00000082


	//----- nvinfo : EIATTR_KPARAM_INFO
	.align		4
.L_17:
        /*0008*/ 	.byte	0x04, 0x17
        /*000a*/ 	.short	(.L_19 - .L_18)
.L_18:
        /*000c*/ 	.word	0x00000000
        /*0010*/ 	.short	0x0006
        /*0012*/ 	.short	0x0024
        /*0014*/ 	.byte	0x00, 0xf0, 0x11, 0x00


	//----- nvinfo : EIATTR_KPARAM_INFO
	.align		4
.L_19:
        /*0018*/ 	.byte	0x04, 0x17
        /*001a*/ 	.short	(.L_21 - .L_20)
.L_20:
        /*001c*/ 	.word	0x00000000
        /*0020*/ 	.short	0x0005
        /*0022*/ 	.short	0x0020
        /*0024*/ 	.byte	0x00, 0xf0, 0x11, 0x00


	//----- nvinfo : EIATTR_KPARAM_INFO
	.align		4
.L_21:
        /*0028*/ 	.byte	0x04, 0x17
        /*002a*/ 	.short	(.L_23 - .L_22)
.L_22:
        /*002c*/ 	.word	0x00000000
        /*0030*/ 	.short	0x0004
        /*0032*/ 	.short	0x001c
        /*0034*/ 	.byte	0x00, 0xf0, 0x11, 0x00


	//----- nvinfo : EIATTR_KPARAM_INFO
	.align		4
.L_23:
        /*0038*/ 	.byte	0x04, 0x17
        /*003a*/ 	.short	(.L_25 - .L_24)
.L_24:
        /*003c*/ 	.word	0x00000000
        /*0040*/ 	.short	0x0003
        /*0042*/ 	.short	0x0018
        /*0044*/ 	.byte	0x00, 0xf0, 0x11, 0x00


	//----- nvinfo : EIATTR_KPARAM_INFO
	.align		4
.L_25:
        /*0048*/ 	.byte	0x04, 0x17
        /*004a*/ 	.short	(.L_27 - .L_26)
.L_26:
        /*004c*/ 	.word	0x00000000
        /*0050*/ 	.short	0x0002
        /*0052*/ 	.short	0x0010
        /*0054*/ 	.byte	0x00, 0xf5, 0x21, 0x00


	//----- nvinfo : EIATTR_KPARAM_INFO
	.align		4
.L_27:
        /*0058*/ 	.byte	0x04, 0x17
        /*005a*/ 	.short	(.L_29 - .L_28)
.L_28:
        /*005c*/ 	.word	0x00000000
        /*0060*/ 	.short	0x0001
        /*0062*/ 	.short	0x0008
        /*0064*/ 	.byte	0x00, 0xf5, 0x21, 0x00


	//----- nvinfo : EIATTR_KPARAM_INFO
	.align		4
.L_29:
        /*0068*/ 	.byte	0x04, 0x17
        /*006a*/ 	.short	(.L_31 - .L_30)
.L_30:
        /*006c*/ 	.word	0x00000000
        /*0070*/ 	.short	0x0000
        /*0072*/ 	.short	0x0000
        /*0074*/ 	.byte	0x00, 0xf5, 0x21, 0x00


	//----- nvinfo : EIATTR_SPARSE_MMA_MASK
	.align		4
.L_31:
        /*0078*/ 	.byte	0x03, 0x50
        /*007a*/ 	.short	0x0000


	//----- nvinfo : EIATTR_MAXREG_COUNT
	.align		4
        /*007c*/ 	.byte	0x03, 0x1b
        /*007e*/ 	.short	0x00ff


	//----- nvinfo : EIATTR_MERCURY_ISA_VERSION
	.align		4
        /*0080*/ 	.byte	0x03, 0x5f
        /*0082*/ 	.short	0x0101


	//----- nvinfo : EIATTR_VRC_CTA_INIT_COUNT
	.align		4
        /*0084*/ 	.byte	0x02, 0x4a
	.zero		1
	.zero		1


	//----- nvinfo : EIATTR_EXIT_INSTR_OFFSETS
	.align		4
        /*0088*/ 	.byte	0x04, 0x1c
        /*008a*/ 	.short	(.L_33 - .L_32)


	//   ....[0]....
.L_32:
        /*008c*/ 	.word	0x00000120


	//   ....[1]....
        /*0090*/ 	.word	0x00000210


	//   ....[2]....
        /*0094*/ 	.word	0x00000650


	//----- nvinfo : EIATTR_CRS_STACK_SIZE
	.align		4
.L_33:
        /*0098*/ 	.byte	0x04, 0x1e
        /*009a*/ 	.short	(.L_35 - .L_34)
.L_34:
        /*009c*/ 	.word	0x00000000


	//----- nvinfo : EIATTR_CBANK_PARAM_SIZE
	.align		4
.L_35:
        /*00a0*/ 	.byte	0x03, 0x19
        /*00a2*/ 	.short	0x0028


	//----- nvinfo : EIATTR_PARAM_CBANK
	.align		4
        /*00a4*/ 	.byte	0x04, 0x0a
        /*00a6*/ 	.short	(.L_37 - .L_36)
	.align		4
.L_36:
        /*00a8*/ 	.word	index@(.nv.constant0._Z20advectVelocityKernelPfS_Phiiif)
        /*00ac*/ 	.short	0x0380
        /*00ae*/ 	.short	0x0028


	//----- nvinfo : EIATTR_SW_WAR
	.align		4
.L_37:
        /*00b0*/ 	.byte	0x04, 0x36
        /*00b2*/ 	.short	(.L_39 - .L_38)
.L_38:
        /*00b4*/ 	.word	0x00000008
.L_39:


//--------------------- .nv.info._Z18addFanForcesKernelPfPhP6float3S2_iiii --------------------------
	.section	.nv.info._Z18addFanForcesKernelPfPhP6float3S2_iiii,"",@"SHT_CUDA_INFO"
	.sectionflags	@""
	.align	4


	//----- nvinfo : EIATTR_CUDA_API_VERSION
	.align		4
        /*0000*/ 	.byte	0x04, 0x37
        /*0002*/ 	.short	(.L_41 - .L_40)
.L_40:
        /*0004*/ 	.word	0x00000082


	//----- nvinfo : EIATTR_KPARAM_INFO
	.align		4
.L_41:
        /*0008*/ 	.byte	0x04, 0x17
        /*000a*/ 	.short	(.L_43 - .L_42)
.L_42:
        /*000c*/ 	.word	0x00000000
        /*0010*/ 	.short	0x0007
        /*0012*/ 	.short	0x002c
        /*0014*/ 	.byte	0x00, 0xf0, 0x11, 0x00


	//----- nvinfo : EIATTR_KPARAM_INFO
	.align		4
.L_43:
        /*0018*/ 	.byte	0x04, 0x17
        /*001a*/ 	.short	(.L_45 - .L_44)
.L_44:
        /*001c*/ 	.word	0x00000000
        /*0020*/ 	.short	0x0006
        /*0022*/ 	.short	0x0028
        /*0024*/ 	.byte	0x00, 0xf0, 0x11, 0x00


	//----- nvinfo : EIATTR_KPARAM_INFO
	.align		4
.L_45:
        /*0028*/ 	.byte	0x04, 0x17
        /*002a*/ 	.short	(.L_47 - .L_46)
.L_46:
        /*002c*/ 	.word	0x00000000
        /*0030*/ 	.short	0x0005
        /*0032*/ 	.short	0x0024
        /*0034*/ 	.byte	0x00, 0xf0, 0x11, 0x00


	//----- nvinfo : EIATTR_KPARAM_INFO
	.align		4
.L_47:
        /*0038*/ 	.byte	0x04, 0x17
        /*003a*/ 	.short	(.L_49 - .L_48)
.L_48:
        /*003c*/ 	.word	0x00000000
        /*0040*/ 	.short	0x0004
        /*0042*/ 	.short	0x0020
        /*0044*/ 	.byte	0x00, 0xf0, 0x11, 0x00


	//----- nvinfo : EIATTR_KPARAM_INFO
	.align		4
.L_49:
        /*0048*/ 	.byte	0x04, 0x17
        /*004a*/ 	.short	(.L_51 - .L_50)
.L_50:
        /*004c*/ 	.word	0x00000000
        /*0050*/ 	.short	0x0003
        /*0052*/ 	.short	0x0018
        /*0054*/ 	.byte	0x00, 0xf5, 0x21, 0x00


	//----- nvinfo : EIATTR_KPARAM_INFO
	.align		4
.L_51:
        /*0058*/ 	.byte	0x04, 0x17
        /*005a*/ 	.short	(.L_53 - .L_52)
.L_52:
        /*005c*/ 	.word	0x00000000
        /*0060*/ 	.short	0x0002
        /*0062*/ 	.short	0x0010
        /*0064*/ 	.byte	0x00, 0xf5, 0x21, 0x00


	//----- nvinfo : EIATTR_KPARAM_INFO
	.align		4
.L_53:
        /*0068*/ 	.byte	0x04, 0x17
        /*006a*/ 	.short	(.L_55 - .L_54)
.L_54:
        /*006c*/ 	.word	0x00000000
        /*0070*/ 	.short	0x0001
        /*0072*/ 	.short	0x0008
        /*0074*/ 	.byte	0x00, 0xf5, 0x21, 0x00


	//----- nvinfo : EIATTR_KPARAM_INFO
	.align		4
.L_55:
        /*0078*/ 	.byte	0x04, 0x17
        /*007a*/ 	.short	(.L_57 - .L_56)
.L_56:
        /*007c*/ 	.word	0x00000000
        /*0080*/ 	.short	0x0000
        /*0082*/ 	.short	0x0000
        /*0084*/ 	.byte	0x00, 0xf5, 0x21, 0x00


	//----- nvinfo : EIATTR_SPARSE_MMA_MASK
	.align		4
.L_57:
        /*0088*/ 	.byte	0x03, 0x50
        /*008a*/ 	.short	0x0000


	//----- nvinfo : EIATTR_MAXREG_COUNT
	.align		4
        /*008c*/ 	.byte	0x03, 0x1b
        /*008e*/ 	.short	0x00ff


	//----- nvinfo : EIATTR_MERCURY_ISA_VERSION
	.align		4
        /*0090*/ 	.byte	0x03, 0x5f
        /*0092*/ 	.short	0x0101


	//----- nvinfo : EIATTR_VRC_CTA_INIT_COUNT
	.align		4
        /*0094*/ 	.byte	0x02, 0x4a
	.zero		1
	.zero		1


	//----- nvinfo : EIATTR_EXIT_INSTR_OFFSETS
	.align		4
        /*0098*/ 	.byte	0x04, 0x1c
        /*009a*/ 	.short	(.L_59 - .L_58)


	//   ....[0]....
.L_58:
        /*009c*/ 	.word	0x00000120


	//   ....[1]....
        /*00a0*/ 	.word	0x00000210


	//   ....[2]....
        /*00a4*/ 	.word	0x000013c0


	//----- nvinfo : EIATTR_CRS_STACK_SIZE
	.align		4
.L_59:
        /*00a8*/ 	.byte	0x04, 0x1e
        /*00aa*/ 	.short	(.L_61 - .L_60)
.L_60:
        /*00ac*/ 	.word	0x00000000


	//----- nvinfo : EIATTR_CBANK_PARAM_SIZE
	.align		4
.L_61:
        /*00b0*/ 	.byte	0x03, 0x19
        /*00b2*/ 	.short	0x0030


	//----- nvinfo : EIATTR_PARAM_CBANK
	.align		4
        /*00b4*/ 	.byte	0x04, 0x0a
        /*00b6*/ 	.short	(.L_63 - .L_62)
	.align		4
.L_62:
        /*00b8*/ 	.word	index@(.nv.constant0._Z18addFanForcesKernelPfPhP6float3S2_iiii)
        /*00bc*/ 	.short	0x0380
        /*00be*/ 	.short	0x0030


	//----- nvinfo : EIATTR_SW_WAR
	.align		4
.L_63:
        /*00c0*/ 	.byte	0x04, 0x36
        /*00c2*/ 	.short	(.L_65 - .L_64)
.L_64:
        /*00c4*/ 	.word	0x00000008
.L_65:


//--------------------- .nv.callgraph             --------------------------
	.section	.nv.callgraph,"",@"SHT_CUDA_CALLGRAPH"
	.align	4
	.sectionentsize	8
	.align		4
        /*0000*/ 	.word	0x00000000
	.align		4
        /*0004*/ 	.word	0xffffffff
	.align		4
        /*0008*/ 	.word	0x00000000
	.align		4
        /*000c*/ 	.word	0xfffffffe
	.align		4
        /*0010*/ 	.word	0x00000000
	.align		4
        /*0014*/ 	.word	0xfffffffd
	.align		4
        /*0018*/ 	.word	0x00000000
	.align		4
        /*001c*/ 	.word	0xfffffffc


//--------------------- .text._Z20advectVelocityKernelPfS_Phiiif --------------------------
	.section	.text._Z20advectVelocityKernelPfS_Phiiif,"ax",@progbits
	.align	128
        .global         _Z20advectVelocityKernelPfS_Phiiif
        .type           _Z20advectVelocityKernelPfS_Phiiif,@function
        .size           _Z20advectVelocityKernelPfS_Phiiif,(.L_x_45 - _Z20advectVelocityKernelPfS_Phiiif)
        .other          _Z20advectVelocityKernelPfS_Phiiif,@"STO_CUDA_ENTRY STV_DEFAULT"
_Z20advectVelocityKernelPfS_Phiiif:
.text._Z20advectVelocityKernelPfS_Phiiif:
[----:B------:R-:W-:Y:S01]  /*0000*/  LDC R1, c[0x0][0x37c] ;  /* 0x0000df00ff017b82 */ /* 0x000fe20000000800 */
[----:B------:R-:W0:Y:S07]  /*0010*/  S2R R0, SR_TID.Y ;  /* 0x0000000000007919 */ /* 0x000e2e0000002200 */
[----:B------:R-:W1:Y:S01]  /*0020*/  LDC R4, c[0x0][0x360] ;  /* 0x0000d800ff047b82 */ /* 0x000e620000000800 */
[----:B------:R-:W2:Y:S01]  /*0030*/  LDCU.64 UR8, c[0x0][0x398] ;  /* 0x00007300ff0877ac */ /* 0x000ea20008000a00 */
[----:B------:R-:W1:Y:S01]  /*0040*/  S2R R3, SR_TID.X ;  /* 0x0000000000037919 */ /* 0x000e620000002100 */
[----:B------:R-:W3:Y:S01]  /*0050*/  LDCU UR7, c[0x0][0x3a0] ;  /* 0x00007400ff0777ac */ /* 0x000ee20008000800 */
[----:B------:R-:W4:Y:S04]  /*0060*/  S2R R7, SR_TID.Z ;  /* 0x0000000000077919 */ /* 0x000f280000002300 */
[----:B------:R-:W0:Y:S08]  /*0070*/  S2UR UR5, SR_CTAID.Y ;  /* 0x00000000000579c3 */ /* 0x000e300000002600 */
[----:B------:R-:W0:Y:S08]  /*0080*/  LDC R5, c[0x0][0x364] ;  /* 0x0000d900ff057b82 */ /* 0x000e300000000800 */
[----:B------:R-:W1:Y:S08]  /*0090*/  S2UR UR4, SR_CTAID.X ;  /* 0x00000000000479c3 */ /* 0x000e700000002500 */
[----:B------:R-:W4:Y:S08]  /*00a0*/  S2UR UR6, SR_CTAID.Z ;  /* 0x00000000000679c3 */ /* 0x000f300000002700 */
[----:B------:R-:W4:Y:S01]  /*00b0*/  LDC R2, c[0x0][0x368] ;  /* 0x0000da00ff027b82 */ /* 0x000f220000000800 */
[----:B0-----:R-:W-:-:S05]  /*00c0*/  IMAD R5, R5, UR5, R0 ;  /* 0x0000000505057c24 */ /* 0x001fca000f8e0200 */
[----:B--2---:R-:W-:Y:S01]  /*00d0*/  ISETP.GE.AND P0, PT, R5, UR9, PT ;  /* 0x0000000905007c0c */ /* 0x004fe2000bf06270 */
[----:B-1----:R-:W-:-:S05]  /*00e0*/  IMAD R4, R4, UR4, R3 ;  /* 0x0000000404047c24 */ /* 0x002fca000f8e0203 */
[----:B------:R-:W-:Y:S01]  /*00f0*/  ISETP.GE.OR P0, PT, R4, UR8, P0 ;  /* 0x0000000804007c0c */ /* 0x000fe20008706670 */
[----:B----4-:R-:W-:-:S05]  /*0100*/  IMAD R2, R2, UR6, R7 ;  /* 0x0000000602027c24 */ /* 0x010fca000f8e0207 */
[----:B---3--:R-:W-:-:S13]  /*0110*/  ISETP.GE.OR P0, PT, R2, UR7, P0 ;  /* 0x0000000702007c0c */ /* 0x008fda0008706670 */
[----:B------:R-:W-:Y:S05]  /*0120*/  @P0 EXIT ;  /* 0x000000000000094d */ /* 0x000fea0003800000 */
[----:B------:R-:W0:Y:S01]  /*0130*/  LDCU.64 UR4, c[0x0][0x390] ;  /* 0x00007200ff0477ac */ /* 0x000e220008000a00 */
[----:B------:R-:W-:Y:S01]  /*0140*/  IMAD R3, R2, UR9, R5 ;  /* 0x0000000902037c24 */ /* 0x000fe2000f8e0205 */
[----:B------:R-:W1:Y:S03]  /*0150*/  LDCU.64 UR6, c[0x0][0x358] ;  /* 0x00006b00ff0677ac */ /* 0x000e660008000a00 */
[----:B------:R-:W-:-:S05]  /*0160*/  IMAD R3, R3, UR8, R4 ;  /* 0x0000000803037c24 */ /* 0x000fca000f8e0204 */
[----:B0-----:R-:W-:-:S04]  /*0170*/  IADD3 R8, P0, PT, R3, UR4, RZ ;  /* 0x0000000403087c10 */ /* 0x001fc8000ff1e0ff */
[----:B------:R-:W-:-:S05]  /*0180*/  LEA.HI.X.SX32 R9, R3, UR5, 0x1, P0 ;  /* 0x0000000503097c11 */ /* 0x000fca00080f0eff */
[----:B-1----:R-:W2:Y:S02]  /*0190*/  LDG.E.U8 R8, desc[UR6][R8.64] ;  /* 0x0000000608087981 */ /* 0x002ea4000c1e1100 */
[----:B--2---:R-:W-:-:S13]  /*01a0*/  ISETP.NE.AND P0, PT, R8, RZ, PT ;  /* 0x000000ff0800720c */ /* 0x004fda0003f05270 */
[----:B------:R-:W0:Y:S01]  /*01b0*/  @P0 LDC.64 R6, c[0x0][0x388] ;  /* 0x0000e200ff060b82 */ /* 0x000e220000000a00 */
[----:B------:R-:W-:-:S04]  /*01c0*/  @P0 IMAD R11, R3, 0x3, RZ ;  /* 0x00000003030b0824 */ /* 0x000fc800078e02ff */
[----:B0-----:R-:W-:-:S05]  /*01d0*/  @P0 IMAD.WIDE R6, R11, 0x4, R6 ;  /* 0x000000040b060825 */ /* 0x001fca00078e0206 */
[----:B------:R0:W-:Y:S04]  /*01e0*/  @P0 STG.E desc[UR6][R6.64], RZ ;  /* 0x000000ff06000986 */ /* 0x0001e8000c101906 */
[----:B------:R0:W-:Y:S04]  /*01f0*/  @P0 STG.E desc[UR6][R6.64+0x4], RZ ;  /* 0x000004ff06000986 */ /* 0x0001e8000c101906 */
[----:B------:R0:W-:Y:S01]  /*0200*/  @P0 STG.E desc[UR6][R6.64+0x8], RZ ;  /* 0x000008ff06000986 */ /* 0x0001e2000c101906 */
[----:B------:R-:W-:Y:S05]  /*0210*/  @P0 EXIT ;  /* 0x000000000000094d */ /* 0x000fea0003800000 */
[----:B------:R-:W1:Y:S01]  /*0220*/  LDC.64 R8, c[0x0][0x380] ;  /* 0x0000e000ff087b82 */ /* 0x000e620000000a00 */
[----:B------:R-:W-:Y:S01]  /*0230*/  IMAD R3, R3, 0x3, RZ ;  /* 0x0000000303037824 */ /* 0x000fe200078e02ff */
[----:B------:R-:W2:Y:S03]  /*0240*/  LDCU UR4, c[0x0][0x3a4] ;  /* 0x00007480ff0477ac */ /* 0x000ea60008000800 */
[----:B-1----:R-:W-:-:S05]  /*0250*/  IMAD.WIDE R8, R3, 0x4, R8 ;  /* 0x0000000403087825 */ /* 0x002fca00078e0208 */
[----:B------:R-:W2:Y:S04]  /*0260*/  LDG.E R0, desc[UR6][R8.64+0x4] ;  /* 0x0000040608007981 */ /* 0x000ea8000c1e1900 */
[----:B0-----:R-:W3:Y:S01]  /*0270*/  LDG.E R7, desc[UR6][R8.64] ;  /* 0x0000000608077981 */ /* 0x001ee2000c1e1900 */
[----:B------:R-:W-:Y:S02]  /*0280*/  IMAD.MOV.U32 R11, RZ, RZ, 0x41638e39 ;  /* 0x41638e39ff0b7424 */ /* 0x000fe400078e00ff */
[----:B------:R-:W-:Y:S01]  /*0290*/  IMAD.MOV.U32 R10, RZ, RZ, 0x3d900000 ;  /* 0x3d900000ff0a7424 */ /* 0x000fe200078e00ff */
[----:B------:R0:W5:Y:S01]  /*02a0*/  LDG.E R6, desc[UR6][R8.64+0x8] ;  /* 0x0000080608067981 */ /* 0x000162000c1e1900 */
[----:B------:R-:W-:Y:S01]  /*02b0*/  I2FP.F32.S32 R4, R4 ;  /* 0x0000000400047245 */ /* 0x000fe20000201400 */
[----:B------:R-:W-:Y:S01]  /*02c0*/  BSSY.RECONVERGENT B1, `(.L_x_0) ;  /* 0x000000f000017945 */ /* 0x000fe20003800200 */
[----:B------:R-:W-:Y:S01]  /*02d0*/  FFMA R10, -R11, R10, 1 ;  /* 0x3f8000000b0a7423 */ /* 0x000fe2000000010a */
[----:B------:R-:W-:-:S03]  /*02e0*/  I2FP.F32.U32 R5, R5 ;  /* 0x0000000500057245 */ /* 0x000fc60000201000 */
[----:B------:R-:W-:Y:S01]  /*02f0*/  FFMA R11, R10, -R11, -14.222222328186035156 ;  /* 0xc1638e390a0b7423 */ /* 0x000fe2000000080b */
[----:B--2---:R-:W-:-:S04]  /*0300*/  FMUL R0, R0, UR4 ;  /* 0x0000000400007c20 */ /* 0x004fc80008400000 */
[----:B------:R-:W1:Y:S01]  /*0310*/  FCHK P0, R0, -0.0703125 ;  /* 0xbd90000000007902 */ /* 0x000e620000000000 */
[----:B------:R-:W-:Y:S01]  /*0320*/  FFMA R10, R0, R11, RZ ;  /* 0x0000000b000a7223 */ /* 0x000fe200000000ff */
[----:B---3--:R-:W-:-:S03]  /*0330*/  FMUL R7, R7, UR4 ;  /* 0x0000000407077c20 */ /* 0x008fc60008400000 */
[----:B0-----:R-:W-:Y:S01]  /*0340*/  FFMA R8, R10, 0.0703125, R0 ;  /* 0x3d9000000a087823 */ /* 0x001fe20000000000 */
[----:B------:R-:W-:-:S03]  /*0350*/  FFMA R4, R7, -32, R4 ;  /* 0xc200000007047823 */ /* 0x000fc60000000004 */
[----:B------:R-:W-:Y:S01]  /*0360*/  FFMA R8, R11, R8, R10 ;  /* 0x000000080b087223 */ /* 0x000fe2000000000a */
[----:B-1----:R-:W-:Y:S06]  /*0370*/  @!P0 BRA `(.L_x_1) ;  /* 0x00000000000c8947 */ /* 0x002fec0003800000 */
[----:B------:R-:W-:-:S07]  /*0380*/  MOV R8, 0x3a0 ;  /* 0x000003a000087802 */ /* 0x000fce0000000f00 */
[----:B-----5:R-:W-:Y:S05]  /*0390*/  CALL.REL.NOINC `($__internal_0_$__cuda_sm3x_div_rn_noftz_f32_slowpath) ;  /* 0x0000000000b07944 */ /* 0x020fea0003c00000 */
[----:B------:R-:W-:-:S07]  /*03a0*/  IMAD.MOV.U32 R8, RZ, RZ, R0 ;  /* 0x000000ffff087224 */ /* 0x000fce00078e0000 */
.L_x_1:
[----:B------:R-:W-:Y:S05]  /*03b0*/  BSYNC.RECONVERGENT B1 ;  /* 0x0000000000017941 */ /* 0x000fea0003800200 */
.L_x_0:
[----:B------:R-:W0:Y:S01]  /*03c0*/  LDCU.64 UR4, c[0x0][0x398] ;  /* 0x00007300ff0477ac */ /* 0x000e220008000a00 */
[----:B------:R-:W-:Y:S01]  /*03d0*/  FADD R5, R5, R8 ;  /* 0x0000000805057221 */ /* 0x000fe20000000000 */
[----:B------:R-:W-:Y:S01]  /*03e0*/  I2FP.F32.U32 R2, R2 ;  /* 0x0000000200027245 */ /* 0x000fe20000201000 */
[----:B------:R-:W-:Y:S01]  /*03f0*/  IMAD.MOV.U32 R11, RZ, RZ, 0x3f000000 ;  /* 0x3f000000ff0b7424 */ /* 0x000fe200078e00ff */
[----:B------:R-:W1:Y:S01]  /*0400*/  LDCU.64 UR8, c[0x0][0x3a0] ;  /* 0x00007400ff0877ac */ /* 0x000e620008000a00 */
[----:B------:R-:W-:Y:S02]  /*0410*/  FMNMX R4, RZ, R4, !PT ;  /* 0x00000004ff047209 */ /* 0x000fe40007800000 */
[----:B------:R-:W-:Y:S02]  /*0420*/  FMNMX R5, RZ, R5, !PT ;  /* 0x00000005ff057209 */ /* 0x000fe40007800000 */
[----:B0-----:R-:W-:Y:S01]  /*0430*/  I2FP.F32.U32 R0, UR5 ;  /* 0x0000000500007c45 */ /* 0x001fe20008201000 */
[----:B-1---5:R-:W-:-:S04]  /*0440*/  FMUL R7, R6, UR9 ;  /* 0x0000000906077c20 */ /* 0x022fc80008400000 */
[----:B------:R-:W-:Y:S01]  /*0450*/  FADD R0, R0, -1 ;  /* 0xbf80000000007421 */ /* 0x000fe20000000000 */
[----:B------:R-:W-:Y:S01]  /*0460*/  FFMA R2, R7, -16, R2 ;  /* 0xc180000007027823 */ /* 0x000fe20000000002 */
[----:B------:R-:W-:-:S03]  /*0470*/  I2FP.F32.U32 R7, UR8 ;  /* 0x0000000800077c45 */ /* 0x000fc60008201000 */
[----:B------:R-:W-:Y:S02]  /*0480*/  FMNMX R6, R5, R0, PT ;  /* 0x0000000005067209 */ /* 0x000fe40003800000 */
[----:B------:R-:W-:Y:S01]  /*0490*/  I2FP.F32.S32 R0, UR4 ;  /* 0x0000000400007c45 */ /* 0x000fe20008201400 */
[----:B------:R-:W-:Y:S01]  /*04a0*/  FADD R7, R7, -1 ;  /* 0xbf80000007077421 */ /* 0x000fe20000000000 */
[----:B------:R-:W-:Y:S02]  /*04b0*/  FMNMX R2, RZ, R2, !PT ;  /* 0x00000002ff027209 */ /* 0x000fe40007800000 */
[----:B------:R-:W-:Y:S01]  /*04c0*/  LOP3.LUT R9, R11, 0x80000000, R6, 0xb8, !PT ;  /* 0x800000000b097812 */ /* 0x000fe200078eb806 */
[----:B------:R-:W-:Y:S01]  /*04d0*/  FADD R5, R0, -1 ;  /* 0xbf80000000057421 */ /* 0x000fe20000000000 */
[----:B------:R-:W-:-:S03]  /*04e0*/  FMNMX R2, R2, R7, PT ;  /* 0x0000000702027209 */ /* 0x000fc60003800000 */
[----:B------:R-:W-:Y:S01]  /*04f0*/  FADD.RZ R9, R6, R9 ;  /* 0x0000000906097221 */ /* 0x000fe2000000c000 */
[----:B------:R-:W-:Y:S02]  /*0500*/  FMNMX R4, R4, R5, PT ;  /* 0x0000000504047209 */ /* 0x000fe40003800000 */
[C---:B------:R-:W-:Y:S02]  /*0510*/  LOP3.LUT R7, R11.reuse, 0x80000000, R2, 0xb8, !PT ;  /* 0x800000000b077812 */ /* 0x040fe400078eb802 */
[----:B------:R-:W-:Y:S01]  /*0520*/  LOP3.LUT R5, R11, 0x80000000, R4, 0xb8, !PT ;  /* 0x800000000b057812 */ /* 0x000fe200078eb804 */
[----:B------:R-:W-:Y:S02]  /*0530*/  F2I.TRUNC.NTZ R9, R9 ;  /* 0x0000000900097305 */ /* 0x000fe4000020f100 */
[----:B------:R-:W-:Y:S02]  /*0540*/  FADD.RZ R2, R2, R7 ;  /* 0x0000000702027221 */ /* 0x000fe4000000c000 */
[----:B------:R-:W-:-:S02]  /*0550*/  FADD.RZ R0, R4, R5 ;  /* 0x0000000504007221 */ /* 0x000fc4000000c000 */
[----:B------:R-:W0:Y:S02]  /*0560*/  LDC.64 R4, c[0x0][0x380] ;  /* 0x0000e000ff047b82 */ /* 0x000e240000000a00 */
[----:B------:R-:W1:Y:S08]  /*0570*/  F2I.TRUNC.NTZ R2, R2 ;  /* 0x0000000200027305 */ /* 0x000e70000020f100 */
[----:B------:R-:W2:Y:S01]  /*0580*/  F2I.TRUNC.NTZ R0, R0 ;  /* 0x0000000000007305 */ /* 0x000ea2000020f100 */
[----:B-1----:R-:W-:-:S04]  /*0590*/  IMAD R7, R2, UR5, R9 ;  /* 0x0000000502077c24 */ /* 0x002fc8000f8e0209 */
[----:B--2---:R-:W-:-:S04]  /*05a0*/  IMAD R7, R7, UR4, R0 ;  /* 0x0000000407077c24 */ /* 0x004fc8000f8e0200 */
[----:B------:R-:W-:-:S04]  /*05b0*/  IMAD R7, R7, 0x3, RZ ;  /* 0x0000000307077824 */ /* 0x000fc800078e02ff */
[----:B0-----:R-:W-:Y:S02]  /*05c0*/  IMAD.WIDE R4, R7, 0x4, R4 ;  /* 0x0000000407047825 */ /* 0x001fe400078e0204 */
[----:B------:R-:W0:Y:S03]  /*05d0*/  LDC.64 R6, c[0x0][0x388] ;  /* 0x0000e200ff067b82 */ /* 0x000e260000000a00 */
[----:B------:R-:W2:Y:S01]  /*05e0*/  LDG.E R9, desc[UR6][R4.64] ;  /* 0x0000000604097981 */ /* 0x000ea2000c1e1900 */
[----:B0-----:R-:W-:-:S05]  /*05f0*/  IMAD.WIDE R6, R3, 0x4, R6 ;  /* 0x0000000403067825 */ /* 0x001fca00078e0206 */
[----:B--2---:R-:W-:Y:S04]  /*0600*/  STG.E desc[UR6][R6.64], R9 ;  /* 0x0000000906007986 */ /* 0x004fe8000c101906 */
[----:B------:R-:W2:Y:S04]  /*0610*/  LDG.E R3, desc[UR6][R4.64+0x4] ;  /* 0x0000040604037981 */ /* 0x000ea8000c1e1900 */
[----:B--2---:R-:W-:Y:S04]  /*0620*/  STG.E desc[UR6][R6.64+0x4], R3 ;  /* 0x0000040306007986 */ /* 0x004fe8000c101906 */
[----:B------:R-:W2:Y:S04]  /*0630*/  LDG.E R11, desc[UR6][R4.64+0x8] ;  /* 0x00000806040b7981 */ /* 0x000ea8000c1e1900 */
[----:B--2---:R-:W-:Y:S01]  /*0640*/  STG.E desc[UR6][R6.64+0x8], R11 ;  /* 0x0000080b06007986 */ /* 0x004fe2000c101906 */
[----:B------:R-:W-:Y:S05]  /*0650*/  EXIT ;  /* 0x000000000000794d */ /* 0x000fea0003800000 */
        .weak           $__internal_0_$__cuda_sm3x_div_rn_noftz_f32_slowpath
        .type           $__internal_0_$__cuda_sm3x_div_rn_noftz_f32_slowpath,@function
        .size           $__internal_0_$__cuda_sm3x_div_rn_noftz_f32_slowpath,(.L_x_45 - $__internal_0_$__cuda_sm3x_div_rn_noftz_f32_slowpath)
$__internal_0_$__cuda_sm3x_div_rn_noftz_f32_slowpath:
[--C-:B------:R-:W-:Y:S01]  /*0660*/  SHF.R.U32.HI R7, RZ, 0x17, R0.reuse ;  /* 0x00000017ff077819 */ /* 0x100fe20000011600 */
[----:B------:R-:W-:Y:S04]  /*0670*/  BSSY.RECONVERGENT B0, `(.L_x_2) ;  /* 0x000005c000007945 */ /* 0x000fe80003800200 */
[----:B------:R-:W-:Y:S01]  /*0680*/  BSSY.RELIABLE B2, `(.L_x_3) ;  /* 0x000001a000027945 */ /* 0x000fe20003800100 */
[----:B------:R-:W-:Y:S01]  /*0690*/  IMAD.MOV.U32 R9, RZ, RZ, R0 ;  /* 0x000000ffff097224 */ /* 0x000fe200078e0000 */
[----:B------:R-:W-:-:S05]  /*06a0*/  LOP3.LUT R7, R7, 0xff, RZ, 0xc0, !PT ;  /* 0x000000ff07077812 */ /* 0x000fca00078ec0ff */
[----:B------:R-:W-:-:S05]  /*06b0*/  VIADD R11, R7, 0xffffffff ;  /* 0xffffffff070b7836 */ /* 0x000fca0000000000 */
[----:B------:R-:W-:-:S13]  /*06c0*/  ISETP.GT.U32.OR P0, PT, R11, 0xfd, !PT ;  /* 0x000000fd0b00780c */ /* 0x000fda0007f04470 */
[----:B------:R-:W-:Y:S01]  /*06d0*/  @!P0 MOV R10, RZ ;  /* 0x000000ff000a8202 */ /* 0x000fe20000000f00 */
[----:B------:R-:W-:Y:S06]  /*06e0*/  @!P0 BRA `(.L_x_4) ;  /* 0x00000000004c8947 */ /* 0x000fec0003800000 */
[----:B------:R-:W-:-:S13]  /*06f0*/  FSETP.GTU.FTZ.AND P0, PT, |R0|, +INF , PT ;  /* 0x7f8000000000780b */ /* 0x000fda0003f1c200 */
[----:B------:R-:W-:Y:S05]  /*0700*/  @P0 BREAK.RELIABLE B2 ;  /* 0x0000000000020942 */ /* 0x000fea0003800100 */
[----:B------:R-:W-:Y:S05]  /*0710*/  @P0 BRA `(.L_x_5) ;  /* 0x0000000400400947 */ /* 0x000fea0003800000 */
[----:B------:R-:W-:-:S05]  /*0720*/  IMAD.MOV.U32 R10, RZ, RZ, -0x42700000 ;  /* 0xbd900000ff0a7424 */ /* 0x000fca00078e00ff */
[----:B------:R-:W-:-:S13]  /*0730*/  LOP3.LUT P0, RZ, R10, 0x7fffffff, R9, 0xc8, !PT ;  /* 0x7fffffff0aff7812 */ /* 0x000fda000780c809 */
[----:B------:R-:W-:Y:S05]  /*0740*/  @!P0 BREAK.RELIABLE B2 ;  /* 0x0000000000028942 */ /* 0x000fea0003800100 */
[----:B------:R-:W-:Y:S05]  /*0750*/  @!P0 BRA `(.L_x_6) ;  /* 0x0000000400288947 */ /* 0x000fea0003800000 */
[----:B------:R-:W-:-:S13]  /*0760*/  LOP3.LUT P0, RZ, R9, 0x7fffffff, RZ, 0xc0, !PT ;  /* 0x7fffffff09ff7812 */ /* 0x000fda000780c0ff */
[----:B------:R-:W-:Y:S05]  /*0770*/  @!P0 BREAK.RELIABLE B2 ;  /* 0x0000000000028942 */ /* 0x000fea0003800100 */
[----:B------:R-:W-:Y:S05]  /*0780*/  @!P0 BRA `(.L_x_7) ;  /* 0x0000000400148947 */ /* 0x000fea0003800000 */
[----:B------:R-:W-:Y:S02]  /*0790*/  FSETP.NEU.FTZ.AND P0, PT, |R0|, +INF , PT ;  /* 0x7f8000000000780b */ /* 0x000fe40003f1d200 */
[----:B------:R-:W-:-:S04]  /*07a0*/  LOP3.LUT P1, RZ, R10, 0x7fffffff, RZ, 0xc0, !PT ;  /* 0x7fffffff0aff7812 */ /* 0x000fc8000782c0ff */
[----:B------:R-:W-:-:S13]  /*07b0*/  PLOP3.LUT P0, PT, P0, P1, PT, 0x2f, 0xf2 ;  /* 0x0000000000f2781c */ /* 0x000fda0000702577 */
[----:B------:R-:W-:Y:S05]  /*07c0*/  @P0 BREAK.RELIABLE B2 ;  /* 0x0000000000020942 */ /* 0x000fea0003800100 */
[----:B------:R-:W-:Y:S05]  /*07d0*/  @P0 BRA `(.L_x_8) ;  /* 0x0000000000f40947 */ /* 0x000fea0003800000 */
[----:B------:R-:W-:-:S13]  /*07e0*/  ISETP.GE.AND P0, PT, R11, RZ, PT ;  /* 0x000000ff0b00720c */ /* 0x000fda0003f06270 */
[----:B------:R-:W-:Y:S02]  /*07f0*/  @P0 IMAD.MOV.U32 R10, RZ, RZ, RZ ;  /* 0x000000ffff0a0224 */ /* 0x000fe400078e00ff */
[----:B------:R-:W-:Y:S01]  /*0800*/  @!P0 FFMA R9, R0, 1.84467440737095516160e+19, RZ ;  /* 0x5f80000000098823 */ /* 0x000fe200000000ff */
[----:B------:R-:W-:-:S07]  /*0810*/  @!P0 IMAD.MOV.U32 R10, RZ, RZ, -0x40 ;  /* 0xffffffc0ff0a8424 */ /* 0x000fce00078e00ff */
.L_x_4:
[----:B------:R-:W-:Y:S05]  /*0820*/  BSYNC.RELIABLE B2 ;  /* 0x0000000000027941 */ /* 0x000fea0003800100 */
.L_x_3:
[----:B------:R-:W-:Y:S01]  /*0830*/  UMOV UR4, 0xbd900000 ;  /* 0xbd90000000047882 */ /* 0x000fe20000000000 */
[----:B------:R-:W-:Y:S01]  /*0840*/  VIADD R7, R7, 0xffffff81 ;  /* 0xffffff8107077836 */ /* 0x000fe20000000000 */
[----:B------:R-:W-:Y:S01]  /*0850*/  UIADD3 UR4, UPT, UPT, UR4, 0x2000000, URZ ;  /* 0x0200000004047890 */ /* 0x000fe2000fffe0ff */
[----:B------:R-:W-:Y:S02]  /*0860*/  BSSY.RECONVERGENT B2, `(.L_x_9) ;  /* 0x0000033000027945 */ /* 0x000fe40003800200 */
[----:B------:R-:W-:Y:S01]  /*0870*/  IMAD R0, R7, -0x800000, R9 ;  /* 0xff80000007007824 */ /* 0x000fe200078e0209 */
[----:B------:R-:W-:Y:S02]  /*0880*/  IADD3 R10, PT, PT, R10, 0x4, R7 ;  /* 0x000000040a0a7810 */ /* 0x000fe40007ffe007 */
[----:B------:R-:W-:-:S03]  /*0890*/  FADD.FTZ R13, -RZ, -UR4 ;  /* 0x80000004ff0d7e21 */ /* 0x000fc60008010100 */
[----:B------:R-:W0:Y:S02]  /*08a0*/  MUFU.RCP R11, UR4 ;  /* 0x00000004000b7d08 */ /* 0x000e240008001000 */
[----:B0-----:R-:W-:-:S04]  /*08b0*/  FFMA R12, R11, R13, 1 ;  /* 0x3f8000000b0c7423 */ /* 0x001fc8000000000d */
[----:B------:R-:W-:-:S04]  /*08c0*/  FFMA R11, R11, R12, R11 ;  /* 0x0000000c0b0b7223 */ /* 0x000fc8000000000b */
[----:B------:R-:W-:-:S04]  /*08d0*/  FFMA R12, R0, R11, RZ ;  /* 0x0000000b000c7223 */ /* 0x000fc800000000ff */
[----:B------:R-:W-:-:S04]  /*08e0*/  FFMA R9, R13, R12, R0 ;  /* 0x0000000c0d097223 */ /* 0x000fc80000000000 */
[----:B------:R-:W-:-:S04]  /*08f0*/  FFMA R12, R11, R9, R12 ;  /* 0x000000090b0c7223 */ /* 0x000fc8000000000c */
[----:B------:R-:W-:-:S04]  /*0900*/  FFMA R13, R13, R12, R0 ;  /* 0x0000000c0d0d7223 */ /* 0x000fc80000000000 */
[----:B------:R-:W-:-:S05]  /*0910*/  FFMA R0, R11, R13, R12 ;  /* 0x0000000d0b007223 */ /* 0x000fca000000000c */
[----:B------:R-:W-:-:S04]  /*0920*/  SHF.R.U32.HI R9, RZ, 0x17, R0 ;  /* 0x00000017ff097819 */ /* 0x000fc80000011600 */
[----:B------:R-:W-:-:S04]  /*0930*/  LOP3.LUT R9, R9, 0xff, RZ, 0xc0, !PT ;  /* 0x000000ff09097812 */ /* 0x000fc800078ec0ff */
[----:B------:R-:W-:-:S05]  /*0940*/  IADD3 R14, PT, PT, R9, R10, RZ ;  /* 0x0000000a090e7210 */ /* 0x000fca0007ffe0ff */
[----:B------:R-:W-:-:S05]  /*0950*/  VIADD R7, R14, 0xffffffff ;  /* 0xffffffff0e077836 */ /* 0x000fca0000000000 */
[----:B------:R-:W-:-:S13]  /*0960*/  ISETP.GE.U32.AND P0, PT, R7, 0xfe, PT ;  /* 0x000000fe0700780c */ /* 0x000fda0003f06070 */
[----:B------:R-:W-:Y:S05]  /*0970*/  @!P0 BRA `(.L_x_10) ;  /* 0x0000000000808947 */ /* 0x000fea0003800000 */
[----:B------:R-:W-:-:S13]  /*0980*/  ISETP.GT.AND P0, PT, R14, 0xfe, PT ;  /* 0x000000fe0e00780c */ /* 0x000fda0003f04270 */
[----:B------:R-:W-:Y:S05]  /*0990*/  @P0 BRA `(.L_x_11) ;  /* 0x00000000006c0947 */ /* 0x000fea0003800000 */
[----:B------:R-:W-:-:S13]  /*09a0*/  ISETP.GE.AND P0, PT, R14, 0x1, PT ;  /* 0x000000010e00780c */ /* 0x000fda0003f06270 */
[----:B------:R-:W-:Y:S05]  /*09b0*/  @P0 BRA `(.L_x_12) ;  /* 0x0000000000740947 */ /* 0x000fea0003800000 */
[----:B------:R-:W-:Y:S02]  /*09c0*/  ISETP.GE.AND P0, PT, R14, -0x18, PT ;  /* 0xffffffe80e00780c */ /* 0x000fe40003f06270 */
[----:B------:R-:W-:-:S11]  /*09d0*/  LOP3.LUT R0, R0, 0x80000000, RZ, 0xc0, !PT ;  /* 0x8000000000007812 */ /* 0x000fd600078ec0ff */
[----:B------:R-:W-:Y:S05]  /*09e0*/  @!P0 BRA `(.L_x_12) ;  /* 0x0000000000688947 */ /* 0x000fea0003800000 */
[CCC-:B------:R-:W-:Y:S01]  /*09f0*/  FFMA.RZ R7, R11.reuse, R13.reuse, R12.reuse ;  /* 0x0000000d0b077223 */ /* 0x1c0fe2000000c00c */
[-CC-:B------:R-:W-:Y:S01]  /*0a00*/  FFMA.RM R10, R11, R13.reuse, R12.reuse ;  /* 0x0000000d0b0a7223 */ /* 0x180fe2000000400c */
[C---:B------:R-:W-:Y:S02]  /*0a10*/  ISETP.NE.AND P2, PT, R14.reuse, RZ, PT ;  /* 0x000000ff0e00720c */ /* 0x040fe40003f45270 */
[C---:B------:R-:W-:Y:S02]  /*0a20*/  ISETP.NE.AND P1, PT, R14.reuse, RZ, PT ;  /* 0x000000ff0e00720c */ /* 0x040fe40003f25270 */
[----:B------:R-:W-:Y:S01]  /*0a30*/  LOP3.LUT R9, R7, 0x7fffff, RZ, 0xc0, !PT ;  /* 0x007fffff07097812 */ /* 0x000fe200078ec0ff */
[----:B------:R-:W-:Y:S01]  /*0a40*/  FFMA.RP R7, R11, R13, R12 ;  /* 0x0000000d0b077223 */ /* 0x000fe2000000800c */
[----:B------:R-:W-:Y:S02]  /*0a50*/  VIADD R12, R14, 0x20 ;  /* 0x000000200e0c7836 */ /* 0x000fe40000000000 */
[----:B------:R-:W-:Y:S01]  /*0a60*/  LOP3.LUT R9, R9, 0x800000, RZ, 0xfc, !PT ;  /* 0x0080000009097812 */ /* 0x000fe200078efcff */
[----:B------:R-:W-:Y:S01]  /*0a70*/  IMAD.MOV R11, RZ, RZ, -R14 ;  /* 0x000000ffff0b7224 */ /* 0x000fe200078e0a0e */
[----:B------:R-:W-:-:S02]  /*0a80*/  FSETP.NEU.FTZ.AND P0, PT, R7, R10, PT ;  /* 0x0000000a0700720b */ /* 0x000fc40003f1d000 */
[----:B------:R-:W-:Y:S02]  /*0a90*/  SHF.L.U32 R12, R9, R12, RZ ;  /* 0x0000000c090c7219 */ /* 0x000fe400000006ff */
[----:B------:R-:W-:Y:S02]  /*0aa0*/  SEL R10, R11, RZ, P2 ;  /* 0x000000ff0b0a7207 */ /* 0x000fe40001000000 */
[----:B------:R-:W-:Y:S02]  /*0ab0*/  ISETP.NE.AND P1, PT, R12, RZ, P1 ;  /* 0x000000ff0c00720c */ /* 0x000fe40000f25270 */
[----:B------:R-:W-:Y:S02]  /*0ac0*/  SHF.R.U32.HI R10, RZ, R10, R9 ;  /* 0x0000000aff0a7219 */ /* 0x000fe40000011609 */
[----:B------:R-:W-:Y:S02]  /*0ad0*/  PLOP3.LUT P0, PT, P0, P1, PT, 0xf8, 0x8f ;  /* 0x00000000008f781c */ /* 0x000fe40000703f70 */
[----:B------:R-:W-:-:S02]  /*0ae0*/  SHF.R.U32.HI R12, RZ, 0x1, R10 ;  /* 0x00000001ff0c7819 */ /* 0x000fc4000001160a */
[----:B------:R-:W-:-:S04]  /*0af0*/  SEL R7, RZ, 0x1, !P0 ;  /* 0x00000001ff077807 */ /* 0x000fc80004000000 */
[----:B------:R-:W-:-:S04]  /*0b00*/  LOP3.LUT R7, R7, 0x1, R12, 0xf8, !PT ;  /* 0x0000000107077812 */ /* 0x000fc800078ef80c */
[----:B------:R-:W-:-:S04]  /*0b10*/  LOP3.LUT R7, R7, R10, RZ, 0xc0, !PT ;  /* 0x0000000a07077212 */ /* 0x000fc800078ec0ff */
[----:B------:R-:W-:-:S04]  /*0b20*/  IADD3 R7, PT, PT, R12, R7, RZ ;  /* 0x000000070c077210 */ /* 0x000fc80007ffe0ff */
[----:B------:R-:W-:Y:S01]  /*0b30*/  LOP3.LUT R0, R7, R0, RZ, 0xfc, !PT ;  /* 0x0000000007007212 */ /* 0x000fe200078efcff */
[----:B------:R-:W-:Y:S06]  /*0b40*/  BRA `(.L_x_12) ;  /* 0x0000000000107947 */ /* 0x000fec0003800000 */
.L_x_11:
[----:B------:R-:W-:-:S04]  /*0b50*/  LOP3.LUT R0, R0, 0x80000000, RZ, 0xc0, !PT ;  /* 0x8000000000007812 */ /* 0x000fc800078ec0ff */
[----:B------:R-:W-:Y:S01]  /*0b60*/  LOP3.LUT R0, R0, 0x7f800000, RZ, 0xfc, !PT ;  /* 0x7f80000000007812 */ /* 0x000fe200078efcff */
[----:B------:R-:W-:Y:S06]  /*0b70*/  BRA `(.L_x_12) ;  /* 0x0000000000047947 */ /* 0x000fec0003800000 */
.L_x_10:
[----:B------:R-:W-:-:S07]  /*0b80*/  IMAD R0, R10, 0x800000, R0 ;  /* 0x008000000a007824 */ /* 0x000fce00078e0200 */
.L_x_12:
[----:B------:R-:W-:Y:S05]  /*0b90*/  BSYNC.RECONVERGENT B2 ;  /* 0x0000000000027941 */ /* 0x000fea0003800200 */
.L_x_9:
[----:B------:R-:W-:Y:S05]  /*0ba0*/  BRA `(.L_x_13) ;  /* 0x0000000000207947 */ /* 0x000fea0003800000 */
.L_x_8:
[----:B------:R-:W-:-:S04]  /*0bb0*/  LOP3.LUT R0, R10, 0x80000000, R9, 0x48, !PT ;  /* 0x800000000a007812 */ /* 0x000fc800078e4809 */
[----:B------:R-:W-:Y:S01]  /*0bc0*/  LOP3.LUT R0, R0, 0x7f800000, RZ, 0xfc, !PT ;  /* 0x7f80000000007812 */ /* 0x000fe200078efcff */
[----:B------:R-:W-:Y:S06]  /*0bd0*/  BRA `(.L_x_13) ;  /* 0x0000000000147947 */ /* 0x000fec0003800000 */
.L_x_7:
[----:B------:R-:W-:Y:S01]  /*0be0*/  LOP3.LUT R0, R10, 0x80000000, R9, 0x48, !PT ;  /* 0x800000000a007812 */ /* 0x000fe200078e4809 */
[----:B------:R-:W-:Y:S06]  /*0bf0*/  BRA `(.L_x_13) ;  /* 0x00000000000c7947 */ /* 0x000fec0003800000 */
.L_x_6:
[----:B------:R-:W0:Y:S01]  /*0c00*/  MUFU.RSQ R0, -QNAN ;  /* 0xffc0000000007908 */ /* 0x000e220000001400 */
[----:B------:R-:W-:Y:S05]  /*0c10*/  BRA `(.L_x_13) ;  /* 0x0000000000047947 */ /* 0x000fea0003800000 */
.L_x_5:
[----:B------:R-:W-:-:S07]  /*0c20*/  FADD.FTZ R0, R0, -0.0703125 ;  /* 0xbd90000000007421 */ /* 0x000fce0000010000 */
.L_x_13:
[----:B------:R-:W-:Y:S05]  /*0c30*/  BSYNC.RECONVERGENT B0 ;  /* 0x0000000000007941 */ /* 0x000fea0003800200 */
.L_x_2:
[----:B------:R-:W-:-:S04]  /*0c40*/  IMAD.MOV.U32 R9, RZ, RZ, 0x0 ;  /* 0x00000000ff097424 */ /* 0x000fc800078e00ff */
[----:B0-----:R-:W-:Y:S05]  /*0c50*/  RET.REL.NODEC R8 `(_Z20advectVelocityKernelPfS_Phiiif) ;  /* 0xfffffff008e87950 */ /* 0x001fea0003c3ffff */
.L_x_14:
[----:B------:R-:W-:-:S00]  /*0c60*/  BRA `(.L_x_14) ;  /* 0xfffffffc00fc7947 */ /* 0x000fc0000383ffff */
[----:B------:R-:W-:-:S00]  /*0c70*/  NOP ;  /* 0x0000000000007918 */ /* 0x000fc00000000000 */
        /* <DEDUP_REMOVED lines=8> */
.L_x_45:


//--------------------- .text._Z18addFanForcesKernelPfPhP6float3S2_iiii --------------------------
	.section	.text._Z18addFanForcesKernelPfPhP6float3S2_iiii,"ax",@progbits
	.align	128
        .global         _Z18addFanForcesKernelPfPhP6float3S2_iiii
        .type           _Z18addFanForcesKernelPfPhP6float3S2_iiii,@function
        .size           _Z18addFanForcesKernelPfPhP6float3S2_iiii,(.L_x_46 - _Z18addFanForcesKernelPfPhP6float3S2_iiii)
        .other          _Z18addFanForcesKernelPfPhP6float3S2_iiii,@"STO_CUDA_ENTRY STV_DEFAULT"
_Z18addFanForcesKernelPfPhP6float3S2_iiii:
.text._Z18addFanForcesKernelPfPhP6float3S2_iiii:
        /* <DEDUP_REMOVED lines=15> */
[----:B---3--:R-:W-:Y:S01]  /*00f0*/  ISETP.GE.OR P0, PT, R0, UR7, P0 ;  /* 0x0000000700007c0c */ /* 0x008fe20008706670 */
[----:B----4-:R-:W-:-:S05]  /*0100*/  IMAD R9, R9, UR6, R4 ;  /* 0x0000000609097c24 */ /* 0x010fca000f8e0204 */
[----:B------:R-:W-:-:S13]  /*0110*/  ISETP.GE.OR P0, PT, R9, UR9, P0 ;  /* 0x0000000909007c0c */ /* 0x000fda0008706670 */
        /* <DEDUP_REMOVED lines=10> */
[----:B------:R-:W-:-:S05]  /*01c0*/  @P0 LEA R11, R3, R3, 0x1 ;  /* 0x00000003030b0211 */ /* 0x000fca00078e08ff */
[----:B0-----:R-:W-:-:S05]  /*01d0*/  @P0 IMAD.WIDE R4, R11, 0x4, R4 ;  /* 0x000000040b040825 */ /* 0x001fca00078e0204 */
[----:B------:R0:W-:Y:S04]  /*01e0*/  @P0 STG.E desc[UR14][R4.64], RZ ;  /* 0x000000ff04000986 */ /* 0x0001e8000c10190e */
[----:B------:R0:W-:Y:S04]  /*01f0*/  @P0 STG.E desc[UR14][R4.64+0x4], RZ ;  /* 0x000004ff04000986 */ /* 0x0001e8000c10190e */
[----:B------:R0:W-:Y:S01]  /*0200*/  @P0 STG.E desc[UR14][R4.64+0x8], RZ ;  /* 0x000008ff04000986 */ /* 0x0001e2000c10190e */
[----:B------:R-:W-:Y:S05]  /*0210*/  @P0 EXIT ;  /* 0x000000000000094d */ /* 0x000fea0003800000 */
[----:B------:R-:W1:Y:S01]  /*0220*/  LDCU UR4, c[0x0][0x3a0] ;  /* 0x00007400ff0477ac */ /* 0x000e620008000800 */
[----:B0-----:R-:W-:Y:S01]  /*0230*/  HFMA2 R5, -RZ, RZ, 1.25, 0 ;  /* 0x3d000000ff057431 */ /* 0x001fe200000001ff */
[----:B------:R-:W-:Y:S01]  /*0240*/  I2FP.F32.S32 R0, R0 ;  /* 0x0000000000007245 */ /* 0x000fe20000201400 */
[----:B------:R-:W-:Y:S01]  /*0250*/  HFMA2 R11, -RZ, RZ, 1.375, 0 ;  /* 0x3d800000ff0b7431 */ /* 0x000fe200000001ff */
[----:B------:R-:W-:Y:S02]  /*0260*/  I2FP.F32.U32 R2, R2 ;  /* 0x0000000200027245 */ /* 0x000fe40000201000 */
[----:B------:R-:W-:Y:S02]  /*0270*/  CS2R R12, SRZ ;  /* 0x00000000000c7805 */ /* 0x000fe4000001ff00 */
[----:B------:R-:W-:Y:S01]  /*0280*/  I2FP.F32.U32 R9, R9 ;  /* 0x0000000900097245 */ /* 0x000fe20000201000 */
[----:B------:R-:W-:Y:S01]  /*0290*/  FADD R0, R0, 0.5 ;  /* 0x3f00000000007421 */ /* 0x000fe20000000000 */
[----:B------:R-:W-:Y:S01]  /*02a0*/  MOV R7, 0x3d900000 ;  /* 0x3d90000000077802 */ /* 0x000fe20000000f00 */
[----:B------:R-:W-:Y:S01]  /*02b0*/  FADD R2, R2, 0.5 ;  /* 0x3f00000002027421 */ /* 0x000fe20000000000 */
[----:B------:R-:W-:Y:S01]  /*02c0*/  MOV R10, RZ ;  /* 0x000000ff000a7202 */ /* 0x000fe20000000f00 */
[----:B------:R-:W-:Y:S01]  /*02d0*/  FADD R6, R9, 0.5 ;  /* 0x3f00000009067421 */ /* 0x000fe20000000000 */
[----:B------:R-:W-:Y:S01]  /*02e0*/  FFMA R4, R0, R5, -2 ;  /* 0xc000000000047423 */ /* 0x000fe20000000005 */
[----:B------:R-:W-:-:S02]  /*02f0*/  FFMA R5, R2, R7, -4.5 ;  /* 0xc090000002057423 */ /* 0x000fc40000000007 */
[----:B------:R-:W-:Y:S01]  /*0300*/  FFMA R6, R6, R11, -4 ;  /* 0xc080000006067423 */ /* 0x000fe2000000000b */
[----:B-1----:R-:W-:-:S09]  /*0310*/  UISETP.GE.AND UP0, UPT, UR4, 0x1, UPT ;  /* 0x000000010400788c */ /* 0x002fd2000bf06270 */
[----:B------:R-:W-:Y:S05]  /*0320*/  BRA.U !UP0, `(.L_x_15) ;  /* 0x0000000d08f47547 */ /* 0x000fea000b800000 */
[----:B------:R-:W-:Y:S01]  /*0330*/  UISETP.GE.U32.AND UP0, UPT, UR4, 0x4, UPT ;  /* 0x000000040400788c */ /* 0x000fe2000bf06070 */
[----:B------:R-:W-:Y:S02]  /*0340*/  CS2R R12, SRZ ;  /* 0x00000000000c7805 */ /* 0x000fe4000001ff00 */
[----:B------:R-:W-:Y:S01]  /*0350*/  MOV R7, RZ ;  /* 0x000000ff00077202 */ /* 0x000fe20000000f00 */
[----:B------:R-:W-:Y:S01]  /*0360*/  ULOP3.LUT UR12, UR4, 0x3, URZ, 0xc0, !UPT ;  /* 0x00000003040c7892 */ /* 0x000fe2000f8ec0ff */
[----:B------:R-:W-:-:S04]  /*0370*/  MOV R10, RZ ;  /* 0x000000ff000a7202 */ /* 0x000fc80000000f00 */
[----:B------:R-:W-:Y:S07]  /*0380*/  BRA.U !UP0, `(.L_x_16) ;  /* 0x0000000908307547 */ /* 0x000fee000b800000 */
[----:B------:R-:W0:Y:S01]  /*0390*/  LDCU.128 UR8, c[0x0][0x390] ;  /* 0x00007200ff0877ac */ /* 0x000e220008000c00 */
[----:B------:R-:W-:Y:S01]  /*03a0*/  HFMA2 R12, -RZ, RZ, 0, 0 ;  /* 0x00000000ff0c7431 */ /* 0x000fe200000001ff */
[----:B------:R-:W-:-:S06]  /*03b0*/  ULOP3.LUT UR4, UR4, 0x7ffffffc, URZ, 0xc0, !UPT ;  /* 0x7ffffffc04047892 */ /* 0x000fcc000f8ec0ff */
[----:B------:R-:W-:Y:S01]  /*03c0*/  MOV R7, UR4 ;  /* 0x0000000400077c02 */ /* 0x000fe20008000f00 */
[----:B0-----:R-:W-:Y:S02]  /*03d0*/  UIADD3 UR7, UP0, UPT, UR8, 0x18, URZ ;  /* 0x0000001808077890 */ /* 0x001fe4000ff1e0ff */
[----:B------:R-:W-:Y:S02]  /*03e0*/  UIADD3 UR5, UP1, UPT, UR10, 0x18, URZ ;  /* 0x000000180a057890 */ /* 0x000fe4000ff3e0ff */
[----:B------:R-:W-:Y:S02]  /*03f0*/  UIADD3.X UR8, UPT, UPT, URZ, UR9, URZ, UP0, !UPT ;  /* 0x00000009ff087290 */ /* 0x000fe400087fe4ff */
[----:B------:R-:W-:Y:S01]  /*0400*/  UIADD3.X UR6, UPT, UPT, URZ, UR11, URZ, UP1, !UPT ;  /* 0x0000000bff067290 */ /* 0x000fe20008ffe4ff */
[----:B------:R-:W-:Y:S01]  /*0410*/  MOV R16, UR7 ;  /* 0x0000000700107c02 */ /* 0x000fe20008000f00 */
[----:B------:R-:W-:Y:S01]  /*0420*/  UIADD3 UR9, UPT, UPT, -UR4, URZ, URZ ;  /* 0x000000ff04097290 */ /* 0x000fe2000fffe1ff */
[----:B------:R-:W-:-:S02]  /*0430*/  MOV R14, UR5 ;  /* 0x00000005000e7c02 */ /* 0x000fc40008000f00 */
[----:B------:R-:W-:Y:S02]  /*0440*/  MOV R17, UR8 ;  /* 0x0000000800117c02 */ /* 0x000fe40008000f00 */
[----:B------:R-:W-:-:S07]  /*0450*/  MOV R15, UR6 ;  /* 0x00000006000f7c02 */ /* 0x000fce0008000f00 */
.L_x_29:
[----:B------:R-:W2:Y:S04]  /*0460*/  LDG.E R0, desc[UR14][R16.64+-0x14] ;  /* 0xffffec0e10007981 */ /* 0x000ea8000c1e1900 */
[----:B------:R-:W3:Y:S04]  /*0470*/  LDG.E R9, desc[UR14][R16.64+-0x18] ;  /* 0xffffe80e10097981 */ /* 0x000ee8000c1e1900 */
[----:B------:R-:W4:Y:S04]  /*0480*/  LDG.E R19, desc[UR14][R16.64+-0x10] ;  /* 0xfffff00e10137981 */ /* 0x000f28000c1e1900 */
[----:B------:R0:W5:Y:S04]  /*0490*/  LDG.E R26, desc[UR14][R14.64+-0x18] ;  /* 0xffffe80e0e1a7981 */ /* 0x000168000c1e1900 */
[----:B------:R0:W5:Y:S04]  /*04a0*/  LDG.E R18, desc[UR14][R14.64+-0x14] ;  /* 0xffffec0e0e127981 */ /* 0x000168000c1e1900 */
[----:B------:R0:W5:Y:S01]  /*04b0*/  LDG.E R11, desc[UR14][R14.64+-0x10] ;  /* 0xfffff00e0e0b7981 */ /* 0x000162000c1e1900 */
[----:B------:R-:W-:Y:S01]  /*04c0*/  BSSY.RECONVERGENT B0, `(.L_x_17) ;  /* 0x0000014000007945 */ /* 0x000fe20003800200 */
[----:B--2---:R-:W-:Y:S01]  /*04d0*/  FADD R0, R5, -R0 ;  /* 0x8000000005007221 */ /* 0x004fe20000000000 */
[----:B---3--:R-:W-:-:S03]  /*04e0*/  FADD R9, R4, -R9 ;  /* 0x8000000904097221 */ /* 0x008fc60000000000 */
[----:B------:R-:W-:Y:S01]  /*04f0*/  FMUL R0, R0, R0 ;  /* 0x0000000000007220 */ /* 0x000fe20000400000 */
[----:B----4-:R-:W-:-:S03]  /*0500*/  FADD R19, R6, -R19 ;  /* 0x8000001306137221 */ /* 0x010fc60000000000 */
[----:B------:R-:W-:-:S04]  /*0510*/  FFMA R0, R9, R9, R0 ;  /* 0x0000000909007223 */ /* 0x000fc80000000000 */
[----:B------:R-:W-:-:S04]  /*0520*/  FFMA R0, R19, R19, R0 ;  /* 0x0000001313007223 */ /* 0x000fc80000000000 */
[----:B------:R-:W-:-:S05]  /*0530*/  FADD R19, R0, 0.0010000000474974513054 ;  /* 0x3a83126f00137421 */ /* 0x000fca0000000000 */
[----:B------:R-:W-:-:S04]  /*0540*/  IADD3 R0, PT, PT, R19, 0x1800000, RZ ;  /* 0x0180000013007810 */ /* 0x000fc80007ffe0ff */
[----:B------:R-:W-:-:S04]  /*0550*/  LOP3.LUT R0, R0, 0x7f800000, RZ, 0xc0, !PT ;  /* 0x7f80000000007812 */ /* 0x000fc800078ec0ff */
[----:B------:R-:W-:-:S13]  /*0560*/  ISETP.GT.U32.AND P0, PT, R0, 0x1ffffff, PT ;  /* 0x01ffffff0000780c */ /* 0x000fda0003f04070 */
[----:B0-----:R-:W-:Y:S05]  /*0570*/  @P0 BRA `(.L_x_18) ;  /* 0x0000000000100947 */ /* 0x001fea0003800000 */
[----:B------:R-:W-:Y:S02]  /*0580*/  MOV R0, R19 ;  /* 0x0000001300007202 */ /* 0x000fe40000000f00 */
[----:B------:R-:W-:-:S07]  /*0590*/  MOV R2, 0x5b0 ;  /* 0x000005b000027802 */ /* 0x000fce0000000f00 */
[----:B-----5:R-:W-:Y:S05]  /*05a0*/  CALL.REL.NOINC `($__internal_1_$__cuda_sm20_rcp_rn_f32_slowpath) ;  /* 0x0000000c00887944 */ /* 0x020fea0003c00000 */
[----:B------:R-:W-:Y:S05]  /*05b0*/  BRA `(.L_x_19) ;  /* 0x0000000000107947 */ /* 0x000fea0003800000 */
.L_x_18:
[----:B------:R-:W0:Y:S02]  /*05c0*/  MUFU.RCP R0, R19 ;  /* 0x0000001300007308 */ /* 0x000e240000001000 */
[----:B0-----:R-:W-:-:S04]  /*05d0*/  FFMA R2, R19, R0, -1 ;  /* 0xbf80000013027423 */ /* 0x001fc80000000000 */
[----:B------:R-:W-:-:S04]  /*05e0*/  FADD.FTZ R9, -R2, -RZ ;  /* 0x800000ff02097221 */ /* 0x000fc80000010100 */
[----:B------:R-:W-:-:S07]  /*05f0*/  FFMA R0, R0, R9, R0 ;  /* 0x0000000900007223 */ /* 0x000fce0000000000 */
.L_x_19:
[----:B------:R-:W-:Y:S05]  /*0600*/  BSYNC.RECONVERGENT B0 ;  /* 0x0000000000007941 */ /* 0x000fea0003800200 */
.L_x_17:
[----:B------:R-:W2:Y:S04]  /*0610*/  LDG.E R2, desc[UR14][R16.64+-0x8] ;  /* 0xfffff80e10027981 */ /* 0x000ea8000c1e1900 */
[----:B------:R-:W3:Y:S04]  /*0620*/  LDG.E R19, desc[UR14][R16.64+-0xc] ;  /* 0xfffff40e10137981 */ /* 0x000ee8000c1e1900 */
[----:B------:R-:W4:Y:S04]  /*0630*/  LDG.E R21, desc[UR14][R16.64+-0x4] ;  /* 0xfffffc0e10157981 */ /* 0x000f28000c1e1900 */
[----:B------:R0:W5:Y:S04]  /*0640*/  LDG.E R25, desc[UR14][R14.64+-0xc] ;  /* 0xfffff40e0e197981 */ /* 0x000168000c1e1900 */
[----:B------:R0:W5:Y:S04]  /*0650*/  LDG.E R8, desc[UR14][R14.64+-0x8] ;  /* 0xfffff80e0e087981 */ /* 0x000168000c1e1900 */
[----:B------:R0:W5:Y:S01]  /*0660*/  LDG.E R9, desc[UR14][R14.64+-0x4] ;  /* 0xfffffc0e0e097981 */ /* 0x000162000c1e1900 */
[----:B------:R-:W-:Y:S01]  /*0670*/  BSSY.RECONVERGENT B0, `(.L_x_20) ;  /* 0x0000017000007945 */ /* 0x000fe20003800200 */
[-C--:B-----5:R-:W-:Y:S01]  /*0680*/  FFMA R26, R26, R0.reuse, R13 ;  /* 0x000000001a1a7223 */ /* 0x0a0fe2000000000d */
[-C--:B------:R-:W-:Y:S01]  /*0690*/  FFMA R10, R18, R0.reuse, R10 ;  /* 0x00000000120a7223 */ /* 0x080fe2000000000a */
[----:B------:R-:W-:Y:S01]  /*06a0*/  FFMA R11, R11, R0, R12 ;  /* 0x000000000b0b7223 */ /* 0x000fe2000000000c */
        /* <DEDUP_REMOVED lines=13> */
[----:B------:R-:W-:Y:S05]  /*0780*/  CALL.REL.NOINC `($__internal_1_$__cuda_sm20_rcp_rn_f32_slowpath) ;  /* 0x0000000c00107944 */ /* 0x000fea0003c00000 */
[----:B------:R-:W-:Y:S05]  /*0790*/  BRA `(.L_x_22) ;  /* 0x0000000000107947 */ /* 0x000fea0003800000 */
.L_x_21:
[----:B------:R-:W0:Y:S02]  /*07a0*/  MUFU.RCP R0, R19 ;  /* 0x0000001300007308 */ /* 0x000e240000001000 */
[----:B0-----:R-:W-:-:S04]  /*07b0*/  FFMA R2, R19, R0, -1 ;  /* 0xbf80000013027423 */ /* 0x001fc80000000000 */
[----:B------:R-:W-:-:S04]  /*07c0*/  FADD.FTZ R13, -R2, -RZ ;  /* 0x800000ff020d7221 */ /* 0x000fc80000010100 */
[----:B------:R-:W-:-:S07]  /*07d0*/  FFMA R0, R0, R13, R0 ;  /* 0x0000000d00007223 */ /* 0x000fce0000000000 */
.L_x_22:
[----:B------:R-:W-:Y:S05]  /*07e0*/  BSYNC.RECONVERGENT B0 ;  /* 0x0000000000007941 */ /* 0x000fea0003800200 */
.L_x_20:
[----:B------:R-:W2:Y:S04]  /*07f0*/  LDG.E R2, desc[UR14][R16.64+0x4] ;  /* 0x0000040e10027981 */ /* 0x000ea8000c1e1900 */
[----:B------:R-:W3:Y:S04]  /*0800*/  LDG.E R19, desc[UR14][R16.64] ;  /* 0x0000000e10137981 */ /* 0x000ee8000c1e1900 */
[----:B------:R-:W4:Y:S04]  /*0810*/  LDG.E R21, desc[UR14][R16.64+0x8] ;  /* 0x0000080e10157981 */ /* 0x000f28000c1e1900 */
[----:B------:R0:W5:Y:S04]  /*0820*/  LDG.E R12, desc[UR14][R14.64] ;  /* 0x0000000e0e0c7981 */ /* 0x000168000c1e1900 */
[----:B------:R0:W5:Y:S04]  /*0830*/  LDG.E R13, desc[UR14][R14.64+0x4] ;  /* 0x0000040e0e0d7981 */ /* 0x000168000c1e1900 */
[----:B------:R0:W5:Y:S01]  /*0840*/  LDG.E R18, desc[UR14][R14.64+0x8] ;  /* 0x0000080e0e127981 */ /* 0x000162000c1e1900 */
[----:B------:R-:W-:Y:S01]  /*0850*/  BSSY.RECONVERGENT B0, `(.L_x_23) ;  /* 0x0000017000007945 */ /* 0x000fe20003800200 */
[-C--:B------:R-:W-:Y:S01]  /*0860*/  FFMA R25, R25, R0.reuse, R26 ;  /* 0x0000000019197223 */ /* 0x080fe2000000001a */
        /* <DEDUP_REMOVED lines=17> */
.L_x_24:
[----:B------:R-:W0:Y:S02]  /*0980*/  MUFU.RCP R0, R19 ;  /* 0x0000001300007308 */ /* 0x000e240000001000 */
[----:B0-----:R-:W-:-:S04]  /*0990*/  FFMA R2, R19, R0, -1 ;  /* 0xbf80000013027423 */ /* 0x001fc80000000000 */
[----:B------:R-:W-:-:S04]  /*09a0*/  FADD.FTZ R11, -R2, -RZ ;  /* 0x800000ff020b7221 */ /* 0x000fc80000010100 */
[----:B------:R-:W-:-:S07]  /*09b0*/  FFMA R0, R0, R11, R0 ;  /* 0x0000000b00007223 */ /* 0x000fce0000000000 */
.L_x_25:
[----:B------:R-:W-:Y:S05]  /*09c0*/  BSYNC.RECONVERGENT B0 ;  /* 0x0000000000007941 */ /* 0x000fea0003800200 */
.L_x_23:
        /* <DEDUP_REMOVED lines=25> */
.L_x_27:
[----:B------:R-:W0:Y:S02]  /*0b60*/  MUFU.RCP R0, R19 ;  /* 0x0000001300007308 */ /* 0x000e240000001000 */
[----:B0-----:R-:W-:-:S04]  /*0b70*/  FFMA R2, R19, R0, -1 ;  /* 0xbf80000013027423 */ /* 0x001fc80000000000 */
[----:B------:R-:W-:-:S04]  /*0b80*/  FADD.FTZ R13, -R2, -RZ ;  /* 0x800000ff020d7221 */ /* 0x000fc80000010100 */
[----:B------:R-:W-:-:S07]  /*0b90*/  FFMA R0, R0, R13, R0 ;  /* 0x0000000d00007223 */ /* 0x000fce0000000000 */
.L_x_28:
[----:B------:R-:W-:Y:S05]  /*0ba0*/  BSYNC.RECONVERGENT B0 ;  /* 0x0000000000007941 */ /* 0x000fea0003800200 */
.L_x_26:
[----:B------:R-:W-:Y:S01]  /*0bb0*/  UIADD3 UR9, UPT, UPT, UR9, 0x4, URZ ;  /* 0x0000000409097890 */ /* 0x000fe2000fffe0ff */
[----:B------:R-:W-:Y:S01]  /*0bc0*/  IADD3 R16, P0, PT, R16, 0x30, RZ ;  /* 0x0000003010107810 */ /* 0x000fe20007f1e0ff */
[-C--:B------:R-:W-:Y:S01]  /*0bd0*/  FFMA R13, R10, R0.reuse, R12 ;  /* 0x000000000a0d7223 */ /* 0x080fe2000000000c */
[----:B------:R-:W-:Y:S01]  /*0be0*/  IADD3 R14, P1, PT, R14, 0x30, RZ ;  /* 0x000000300e0e7810 */ /* 0x000fe20007f3e0ff */
[----:B------:R-:W-:Y:S01]  /*0bf0*/  UISETP.NE.AND UP0, UPT, UR9, URZ, UPT ;  /* 0x000000ff0900728c */ /* 0x000fe2000bf05270 */
[-C--:B------:R-:W-:Y:S01]  /*0c00*/  FFMA R10, R11, R0.reuse, R8 ;  /* 0x000000000b0a7223 */ /* 0x080fe20000000008 */
[----:B------:R-:W-:Y:S01]  /*0c10*/  FFMA R12, R26, R0, R9 ;  /* 0x000000001a0c7223 */ /* 0x000fe20000000009 */
[----:B------:R-:W-:Y:S02]  /*0c20*/  IADD3.X R17, PT, PT, RZ, R17, RZ, P0, !PT ;  /* 0x00000011ff117210 */ /* 0x000fe400007fe4ff */
[----:B------:R-:W-:-:S04]  /*0c30*/  IADD3.X R15, PT, PT, RZ, R15, RZ, P1, !PT ;  /* 0x0000000fff0f7210 */ /* 0x000fc80000ffe4ff */
[----:B------:R-:W-:Y:S05]  /*0c40*/  BRA.U UP0, `(.L_x_29) ;  /* 0xfffffff900047547 */ /* 0x000fea000b83ffff */
.L_x_16:
[----:B------:R-:W-:-:S09]  /*0c50*/  UISETP.NE.AND UP0, UPT, UR12, URZ, UPT ;  /* 0x000000ff0c00728c */ /* 0x000fd2000bf05270 */
[----:B------:R-:W-:Y:S05]  /*0c60*/  BRA.U !UP0, `(.L_x_15) ;  /* 0x0000000508a47547 */ /* 0x000fea000b800000 */
[----:B------:R-:W-:-:S09]  /*0c70*/  UISETP.NE.AND UP0, UPT, UR12, 0x1, UPT ;  /* 0x000000010c00788c */ /* 0x000fd2000bf05270 */
[----:B------:R-:W-:Y:S05]  /*0c80*/  BRA.U !UP0, `(.L_x_30) ;  /* 0x0000000508047547 */ /* 0x000fea000b800000 */
[----:B------:R-:W0:Y:S08]  /*0c90*/  LDC.64 R8, c[0x0][0x390] ;  /* 0x0000e400ff087b82 */ /* 0x000e300000000a00 */
[----:B------:R-:W1:Y:S01]  /*0ca0*/  LDC.64 R26, c[0x0][0x398] ;  /* 0x0000e600ff1a7b82 */ /* 0x000e620000000a00 */
[----:B0-----:R-:W-:-:S05]  /*0cb0*/  IMAD.WIDE.U32 R8, R7, 0xc, R8 ;  /* 0x0000000c07087825 */ /* 0x001fca00078e0008 */
[----:B------:R-:W2:Y:S04]  /*0cc0*/  LDG.E R0, desc[UR14][R8.64+0x4] ;  /* 0x0000040e08007981 */ /* 0x000ea8000c1e1900 */
[----:B------:R-:W3:Y:S04]  /*0cd0*/  LDG.E R11, desc[UR14][R8.64] ;  /* 0x0000000e080b7981 */ /* 0x000ee8000c1e1900 */
[----:B------:R-:W4:Y:S01]  /*0ce0*/  LDG.E R17, desc[UR14][R8.64+0x8] ;  /* 0x0000080e08117981 */ /* 0x000f22000c1e1900 */
[----:B-1----:R-:W-:-:S05]  /*0cf0*/  IMAD.WIDE.U32 R26, R7, 0xc, R26 ;  /* 0x0000000c071a7825 */ /* 0x002fca00078e001a */
        /* <DEDUP_REMOVED lines=19> */
.L_x_32:
[----:B------:R-:W0:Y:S02]  /*0e30*/  MUFU.RCP R0, R17 ;  /* 0x0000001100007308 */ /* 0x000e240000001000 */
[----:B0-----:R-:W-:-:S04]  /*0e40*/  FFMA R2, R17, R0, -1 ;  /* 0xbf80000011027423 */ /* 0x001fc80000000000 */
[----:B------:R-:W-:-:S04]  /*0e50*/  FADD.FTZ R11, -R2, -RZ ;  /* 0x800000ff020b7221 */ /* 0x000fc80000010100 */
[----:B------:R-:W-:-:S07]  /*0e60*/  FFMA R0, R0, R11, R0 ;  /* 0x0000000b00007223 */ /* 0x000fce0000000000 */
.L_x_33:
[----:B------:R-:W-:Y:S05]  /*0e70*/  BSYNC.RECONVERGENT B0 ;  /* 0x0000000000007941 */ /* 0x000fea0003800200 */
.L_x_31:
        /* <DEDUP_REMOVED lines=25> */
.L_x_35:
[----:B------:R-:W0:Y:S02]  /*1010*/  MUFU.RCP R0, R17 ;  /* 0x0000001100007308 */ /* 0x000e240000001000 */
[----:B0-----:R-:W-:-:S04]  /*1020*/  FFMA R2, R17, R0, -1 ;  /* 0xbf80000011027423 */ /* 0x001fc80000000000 */
[----:B------:R-:W-:-:S04]  /*1030*/  FADD.FTZ R15, -R2, -RZ ;  /* 0x800000ff020f7221 */ /* 0x000fc80000010100 */
[----:B------:R-:W-:-:S07]  /*1040*/  FFMA R0, R0, R15, R0 ;  /* 0x0000000f00007223 */ /* 0x000fce0000000000 */
.L_x_36:
[----:B------:R-:W-:Y:S05]  /*1050*/  BSYNC.RECONVERGENT B0 ;  /* 0x0000000000007941 */ /* 0x000fea0003800200 */
.L_x_34:
[-C--:B------:R-:W-:Y:S01]  /*1060*/  FFMA R13, R11, R0.reuse, R13 ;  /* 0x000000000b0d7223 */ /* 0x080fe2000000000d */
[-C--:B------:R-:W-:Y:S01]  /*1070*/  FFMA R10, R9, R0.reuse, R10 ;  /* 0x00000000090a7223 */ /* 0x080fe2000000000a */
[----:B------:R-:W-:Y:S01]  /*1080*/  FFMA R12, R8, R0, R12 ;  /* 0x00000000080c7223 */ /* 0x000fe2000000000c */
[----:B------:R-:W-:-:S07]  /*1090*/  IADD3 R7, PT, PT, R7, 0x2, RZ ;  /* 0x0000000207077810 */ /* 0x000fce0007ffe0ff */
.L_x_30:
[----:B------:R-:W0:Y:S02]  /*10a0*/  LDCU UR4, c[0x0][0x3a0] ;  /* 0x00007400ff0477ac */ /* 0x000e240008000800 */
[----:B0-----:R-:W-:-:S04]  /*10b0*/  ULOP3.LUT UR4, UR4, 0x1, URZ, 0xc0, !UPT ;  /* 0x0000000104047892 */ /* 0x001fc8000f8ec0ff */
[----:B------:R-:W-:-:S09]  /*10c0*/  UISETP.NE.U32.AND UP0, UPT, UR4, 0x1, UPT ;  /* 0x000000010400788c */ /* 0x000fd2000bf05070 */
[----:B------:R-:W-:Y:S05]  /*10d0*/  BRA.U UP0, `(.L_x_15) ;  /* 0x0000000100887547 */ /* 0x000fea000b800000 */
        /* <DEDUP_REMOVED lines=26> */
.L_x_38:
[----:B------:R-:W0:Y:S02]  /*1280*/  MUFU.RCP R0, R9 ;  /* 0x0000000900007308 */ /* 0x000e240000001000 */
[----:B0-----:R-:W-:-:S04]  /*1290*/  FFMA R2, R9, R0, -1 ;  /* 0xbf80000009027423 */ /* 0x001fc80000000000 */
[----:B------:R-:W-:-:S04]  /*12a0*/  FADD.FTZ R5, -R2, -RZ ;  /* 0x800000ff02057221 */ /* 0x000fc80000010100 */
[----:B------:R-:W-:-:S07]  /*12b0*/  FFMA R0, R0, R5, R0 ;  /* 0x0000000500007223 */ /* 0x000fce0000000000 */
.L_x_39:
[----:B------:R-:W-:Y:S05]  /*12c0*/  BSYNC.RECONVERGENT B0 ;  /* 0x0000000000007941 */ /* 0x000fea0003800200 */
.L_x_37:
[-C--:B-----5:R-:W-:Y:S01]  /*12d0*/  FFMA R13, R14, R0.reuse, R13 ;  /* 0x000000000e0d7223 */ /* 0x0a0fe2000000000d */
[-C--:B------:R-:W-:Y:S01]  /*12e0*/  FFMA R10, R8, R0.reuse, R10 ;  /* 0x00000000080a7223 */ /* 0x080fe2000000000a */
[----:B------:R-:W-:-:S07]  /*12f0*/  FFMA R12, R7, R0, R12 ;  /* 0x00000000070c7223 */ /* 0x000fce000000000c */
.L_x_15:
[----:B------:R-:W0:Y:S01]  /*1300*/  LDC.64 R4, c[0x0][0x380] ;  /* 0x0000e000ff047b82 */ /* 0x000e220000000a00 */
[----:B------:R-:W-:-:S05]  /*1310*/  LEA R3, R3, R3, 0x1 ;  /* 0x0000000303037211 */ /* 0x000fca00078e08ff */
[----:B0-----:R-:W-:-:S05]  /*1320*/  IMAD.WIDE R4, R3, 0x4, R4 ;  /* 0x0000000403047825 */ /* 0x001fca00078e0204 */
[----:B------:R-:W2:Y:S04]  /*1330*/  LDG.E R0, desc[UR14][R4.64] ;  /* 0x0000000e04007981 */ /* 0x000ea8000c1e1900 */
[----:B------:R-:W3:Y:S04]  /*1340*/  LDG.E R3, desc[UR14][R4.64+0x4] ;  /* 0x0000040e04037981 */ /* 0x000ee8000c1e1900 */
[----:B------:R-:W4:Y:S01]  /*1350*/  LDG.E R7, desc[UR14][R4.64+0x8] ;  /* 0x0000080e04077981 */ /* 0x000f22000c1e1900 */
[----:B--2---:R-:W-:Y:S01]  /*1360*/  FADD R13, R0, R13 ;  /* 0x0000000d000d7221 */ /* 0x004fe20000000000 */
[----:B---3--:R-:W-:-:S04]  /*1370*/  FADD R3, R3, R10 ;  /* 0x0000000a03037221 */ /* 0x008fc80000000000 */
[----:B------:R-:W-:Y:S01]  /*1380*/  STG.E desc[UR14][R4.64], R13 ;  /* 0x0000000d04007986 */ /* 0x000fe2000c10190e */
[----:B----4-:R-:W-:-:S03]  /*1390*/  FADD R7, R7, R12 ;  /* 0x0000000c07077221 */ /* 0x010fc60000000000 */
[----:B------:R-:W-:Y:S04]  /*13a0*/  STG.E desc[UR14][R4.64+0x4], R3 ;  /* 0x0000040304007986 */ /* 0x000fe8000c10190e */
[----:B------:R-:W-:Y:S01]  /*13b0*/  STG.E desc[UR14][R4.64+0x8], R7 ;  /* 0x0000080704007986 */ /* 0x000fe2000c10190e */
[----:B------:R-:W-:Y:S05]  /*13c0*/  EXIT ;  /* 0x000000000000794d */ /* 0x000fea0003800000 */
        .weak           $__internal_1_$__cuda_sm20_rcp_rn_f32_slowpath
        .type           $__internal_1_$__cuda_sm20_rcp_rn_f32_slowpath,@function
        .size           $__internal_1_$__cuda_sm20_rcp_rn_f32_slowpath,(.L_x_46 - $__internal_1_$__cuda_sm20_rcp_rn_f32_slowpath)
$__internal_1_$__cuda_sm20_rcp_rn_f32_slowpath:
[----:B------:R-:W-:Y:S01]  /*13d0*/  SHF.L.U32 R19, R0, 0x1, RZ ;  /* 0x0000000100137819 */ /* 0x000fe200000006ff */
[----:B------:R-:W-:Y:S03]  /*13e0*/  BSSY.RECONVERGENT B1, `(.L_x_40) ;  /* 0x0000030000017945 */ /* 0x000fe60003800200 */
[----:B------:R-:W-:-:S04]  /*13f0*/  SHF.R.U32.HI R19, RZ, 0x18, R19 ;  /* 0x00000018ff137819 */ /* 0x000fc80000011613 */
[----:B------:R-:W-:-:S13]  /*1400*/  ISETP.NE.U32.AND P0, PT, R19, RZ, PT ;  /* 0x000000ff1300720c */ /* 0x000fda0003f05070 */
[----:B------:R-:W-:Y:S05]  /*1410*/  @P0 BRA `(.L_x_41) ;  /* 0x0000000000280947 */ /* 0x000fea0003800000 */
[----:B------:R-:W-:-:S04]  /*1420*/  SHF.L.U32 R19, R0, 0x1, RZ ;  /* 0x0000000100137819 */ /* 0x000fc800000006ff */
[----:B------:R-:W-:-:S13]  /*1430*/  ISETP.NE.AND P0, PT, R19, RZ, PT ;  /* 0x000000ff1300720c */ /* 0x000fda0003f05270 */
[----:B------:R-:W-:Y:S02]  /*1440*/  @P0 FFMA R20, R0, 1.84467440737095516160e+19, RZ ;  /* 0x5f80000000140823 */ /* 0x000fe400000000ff */
[----:B------:R-:W-:Y:S08]  /*1450*/  @!P0 MUFU.RCP R0, R0 ;  /* 0x0000000000008308 */ /* 0x000ff00000001000 */
[----:B------:R-:W0:Y:S02]  /*1460*/  @P0 MUFU.RCP R19, R20 ;  /* 0x0000001400130308 */ /* 0x000e240000001000 */
[----:B0-----:R-:W-:-:S04]  /*1470*/  @P0 FFMA R20, R20, R19, -1 ;  /* 0xbf80000014140423 */ /* 0x001fc80000000013 */
[----:B------:R-:W-:-:S04]  /*1480*/  @P0 FADD.FTZ R20, -R20, -RZ ;  /* 0x800000ff14140221 */ /* 0x000fc80000010100 */
[----:B------:R-:W-:-:S04]  /*1490*/  @P0 FFMA R20, R19, R20, R19 ;  /* 0x0000001413140223 */ /* 0x000fc80000000013 */
[----:B------:R-:W-:Y:S01]  /*14a0*/  @P0 FFMA R0, R20, 1.84467440737095516160e+19, RZ ;  /* 0x5f80000014000823 */ /* 0x000fe200000000ff */
[----:B------:R-:W-:Y:S06]  /*14b0*/  BRA `(.L_x_42) ;  /* 0x0000000000887947 */ /* 0x000fec0003800000 */
.L_x_41:
[----:B------:R-:W-:-:S04]  /*14c0*/  IADD3 R20, PT, PT, R19, -0xfd, RZ ;  /* 0xffffff0313147810 */ /* 0x000fc80007ffe0ff */
[----:B------:R-:W-:-:S13]  /*14d0*/  ISETP.GT.U32.AND P0, PT, R20, 0x1, PT ;  /* 0x000000011400780c */ /* 0x000fda0003f04070 */
[----:B------:R-:W-:Y:S05]  /*14e0*/  @P0 BRA `(.L_x_43) ;  /* 0x0000000000780947 */ /* 0x000fea0003800000 */
[----:B------:R-:W-:Y:S01]  /*14f0*/  LOP3.LUT R24, R0, 0x7fffff, RZ, 0xc0, !PT ;  /* 0x007fffff00187812 */ /* 0x000fe200078ec0ff */
[----:B------:R-:W-:Y:S01]  /*1500*/  HFMA2 R22, -RZ, RZ, 0, 1.78813934326171875e-07 ;  /* 0x00000003ff167431 */ /* 0x000fe200000001ff */
[----:B------:R-:W-:Y:S02]  /*1510*/  IADD3 R19, PT, PT, R19, -0xfc, RZ ;  /* 0xffffff0413137810 */ /* 0x000fe40007ffe0ff */
[----:B------:R-:W-:-:S04]  /*1520*/  LOP3.LUT R24, R24, 0x3f800000, RZ, 0xfc, !PT ;  /* 0x3f80000018187812 */ /* 0x000fc800078efcff */
[----:B------:R-:W0:Y:S01]  /*1530*/  MUFU.RCP R23, R24 ;  /* 0x0000001800177308 */ /* 0x000e220000001000 */
[----:B------:R-:W-:Y:S01]  /*1540*/  SHF.L.U32 R22, R22, R20, RZ ;  /* 0x0000001416167219 */ /* 0x000fe200000006ff */
[----:B0-----:R-:W-:-:S04]  /*1550*/  FFMA R24, R24, R23, -1 ;  /* 0xbf80000018187423 */ /* 0x001fc80000000017 */
[----:B------:R-:W-:-:S04]  /*1560*/  FADD.FTZ R24, -R24, -RZ ;  /* 0x800000ff18187221 */ /* 0x000fc80000010100 */
[CCC-:B------:R-:W-:Y:S01]  /*1570*/  FFMA.RM R21, R23.reuse, R24.reuse, R23.reuse ;  /* 0x0000001817157223 */ /* 0x1c0fe20000004017 */
[----:B------:R-:W-:-:S04]  /*1580*/  FFMA.RP R23, R23, R24, R23 ;  /* 0x0000001817177223 */ /* 0x000fc80000008017 */
[C---:B------:R-:W-:Y:S02]  /*1590*/  LOP3.LUT R24, R21.reuse, 0x7fffff, RZ, 0xc0, !PT ;  /* 0x007fffff15187812 */ /* 0x040fe400078ec0ff */
[----:B------:R-:W-:Y:S02]  /*15a0*/  FSETP.NEU.FTZ.AND P0, PT, R21, R23, PT ;  /* 0x000000171500720b */ /* 0x000fe40003f1d000 */
[----:B------:R-:W-:Y:S02]  /*15b0*/  LOP3.LUT R24, R24, 0x800000, RZ, 0xfc, !PT ;  /* 0x0080000018187812 */ /* 0x000fe400078efcff */
[----:B------:R-:W-:Y:S02]  /*15c0*/  SEL R21, RZ, 0xffffffff, !P0 ;  /* 0xffffffffff157807 */ /* 0x000fe40004000000 */
[----:B------:R-:W-:Y:S02]  /*15d0*/  LOP3.LUT R22, R22, R24, RZ, 0xc0, !PT ;  /* 0x0000001816167212 */ /* 0x000fe400078ec0ff */
[----:B------:R-:W-:-:S02]  /*15e0*/  IADD3 R21, PT, PT, -R21, RZ, RZ ;  /* 0x000000ff15157210 */ /* 0x000fc40007ffe1ff */
[-C--:B------:R-:W-:Y:S02]  /*15f0*/  SHF.R.U32.HI R22, RZ, R20.reuse, R22 ;  /* 0x00000014ff167219 */ /* 0x080fe40000011616 */
[--C-:B------:R-:W-:Y:S02]  /*1600*/  LOP3.LUT P1, RZ, R21, R20, R24.reuse, 0xf8, !PT ;  /* 0x0000001415ff7212 */ /* 0x100fe4000782f818 */
[C---:B------:R-:W-:Y:S02]  /*1610*/  LOP3.LUT P0, RZ, R22.reuse, 0x1, RZ, 0xc0, !PT ;  /* 0x0000000116ff7812 */ /* 0x040fe4000780c0ff */
[----:B------:R-:W-:Y:S02]  /*1620*/  LOP3.LUT P2, RZ, R22, 0x2, RZ, 0xc0, !PT ;  /* 0x0000000216ff7812 */ /* 0x000fe4000784c0ff */
[----:B------:R-:W-:Y:S02]  /*1630*/  SHF.R.U32.HI R19, RZ, R19, R24 ;  /* 0x00000013ff137219 */ /* 0x000fe40000011618 */
[----:B------:R-:W-:-:S02]  /*1640*/  PLOP3.LUT P0, PT, P0, P1, P2, 0xe0, 0x0 ;  /* 0x000000000000781c */ /* 0x000fc40000703c20 */
[----:B------:R-:W-:Y:S02]  /*1650*/  LOP3.LUT P1, RZ, R0, 0x7fffff, RZ, 0xc0, !PT ;  /* 0x007fffff00ff7812 */ /* 0x000fe4000782c0ff */
[----:B------:R-:W-:-:S04]  /*1660*/  SEL R20, RZ, 0x1, !P0 ;  /* 0x00000001ff147807 */ /* 0x000fc80004000000 */
[----:B------:R-:W-:-:S04]  /*1670*/  IADD3 R20, PT, PT, -R20, RZ, RZ ;  /* 0x000000ff14147210 */ /* 0x000fc80007ffe1ff */
[----:B------:R-:W-:-:S13]  /*1680*/  ISETP.GE.AND P0, PT, R20, RZ, PT ;  /* 0x000000ff1400720c */ /* 0x000fda0003f06270 */
[----:B------:R-:W-:-:S04]  /*1690*/  @!P0 IADD3 R19, PT, PT, R19, 0x1, RZ ;  /* 0x0000000113138810 */ /* 0x000fc80007ffe0ff */
[----:B------:R-:W-:-:S04]  /*16a0*/  @!P1 SHF.L.U32 R19, R19, 0x1, RZ ;  /* 0x0000000113139819 */ /* 0x000fc800000006ff */
[----:B------:R-:W-:Y:S01]  /*16b0*/  LOP3.LUT R0, R19, 0x80000000, R0, 0xf8, !PT ;  /* 0x8000000013007812 */ /* 0x000fe200078ef800 */
[----:B------:R-:W-:Y:S06]  /*16c0*/  BRA `(.L_x_42) ;  /* 0x0000000000047947 */ /* 0x000fec0003800000 */
.L_x_43:
[----:B------:R-:W0:Y:S02]  /*16d0*/  MUFU.RCP R0, R0 ;  /* 0x0000000000007308 */ /* 0x000e240000001000 */
.L_x_42:
[----:B------:R-:W-:Y:S05]  /*16e0*/  BSYNC.RECONVERGENT B1 ;  /* 0x0000000000017941 */ /* 0x000fea0003800200 */
.L_x_40:
[----:B------:R-:W-:Y:S01]  /*16f0*/  HFMA2 R21, -RZ, RZ, 0, 0 ;  /* 0x00000000ff157431 */ /* 0x000fe200000001ff */
[----:B------:R-:W-:-:S04]  /*1700*/  MOV R20, R2 ;  /* 0x0000000200147202 */ /* 0x000fc80000000f00 */
[----:B0-----:R-:W-:Y:S05]  /*1710*/  RET.REL.NODEC R20 `(_Z18addFanForcesKernelPfPhP6float3S2_iiii) ;  /* 0xffffffe814387950 */ /* 0x001fea0003c3ffff */
.L_x_44:
        /* <DEDUP_REMOVED lines=14> */
.L_x_46:


//--------------------- .nv.shared.reserved.0     --------------------------
	.section	.nv.shared.reserved.0,"aw",@nobits
	.weak		__nv_reservedSMEM_offset_0_alias
	.size		__nv_reservedSMEM_offset_0_alias, 0, 64
	.other		__nv_reservedSMEM_offset_0_alias,@"STO_CUDA_RESERVED_SHARED STV_DEFAULT"
__nv_reservedSMEM_offset_0_alias:
	.zero		0
	.zero		64


//--------------------- .nv.constant0._Z20advectVelocityKernelPfS_Phiiif --------------------------
	.section	.nv.constant0._Z20advectVelocityKernelPfS_Phiiif,"a",@progbits
	.sectionflags	@""
	.align	4
.nv.constant0._Z20advectVelocityKernelPfS_Phiiif:
	.zero		936


//--------------------- .nv.constant0._Z18addFanForcesKernelPfPhP6float3S2_iiii --------------------------
	.section	.nv.constant0._Z18addFanForcesKernelPfPhP6float3S2_iiii,"a",@progbits
	.sectionflags	@""
	.align	4
.nv.constant0._Z18addFanForcesKernelPfPhP6float3S2_iiii:
	.zero		944


//--------------------- SYMBOLS --------------------------

	.type		.nv.reservedSmem.offset0,@object
	.size		.nv.reservedSmem.offset0,0x4
